// auto-generated by cutlass_sweep.gemm — config: {"arch": "sm_100", "cluster_m": 1, "cluster_n": 1, "dtype": "bf16", "dtype_b": "bf16", "layout": "nt", "stages": 0, "tile_k": 128, "tile_m": 128, "tile_n": 8}
#include "cutlass/cutlass.h"
#include "cutlass/gemm/collective/collective_builder.hpp"
#include "cutlass/gemm/device/gemm_universal_adapter.h"
#include "cutlass/gemm/kernel/gemm_universal.hpp"
#include "cutlass/epilogue/collective/collective_builder.hpp"

using ElemA = cutlass::bfloat16_t;
using ElemB = cutlass::bfloat16_t;
using ElemCD = cutlass::bfloat16_t;
using Acc  = float;
using TileShape    = cute::Shape<cute::_128, cute::_8, cute::_128>;
using ClusterShape = cute::Shape<cute::_1, cute::_1, cute::_1>;

using CollectiveEpilogue = typename cutlass::epilogue::collective::CollectiveBuilder<
    cutlass::arch::Sm100, cutlass::arch::OpClassTensorOp,
    TileShape, ClusterShape,
    cutlass::epilogue::collective::EpilogueTileAuto,
    Acc, Acc,
    ElemCD, cutlass::layout::RowMajor, 128 / cutlass::sizeof_bits<ElemCD>::value,
    ElemCD, cutlass::layout::RowMajor, 128 / cutlass::sizeof_bits<ElemCD>::value,
    cutlass::epilogue::collective::EpilogueScheduleAuto
  >::CollectiveOp;

using CollectiveMainloop = typename cutlass::gemm::collective::CollectiveBuilder<
    cutlass::arch::Sm100, cutlass::arch::OpClassTensorOp,
    ElemA, cutlass::layout::RowMajor, 128 / cutlass::sizeof_bits<ElemA>::value,
    ElemB, cutlass::layout::ColumnMajor, 128 / cutlass::sizeof_bits<ElemB>::value,
    Acc,
    TileShape, ClusterShape,
    cutlass::gemm::collective::StageCountAutoCarveout<static_cast<int>(sizeof(typename CollectiveEpilogue::SharedStorage))>,
    cutlass::gemm::collective::KernelScheduleAuto
  >::CollectiveOp;

using GemmKernel = cutlass::gemm::kernel::GemmUniversal<
    cute::Shape<int,int,int,int>,
    CollectiveMainloop,
    CollectiveEpilogue
>;
using Gemm = cutlass::gemm::device::GemmUniversalAdapter<GemmKernel>;

// Force the device kernel symbol into the cubin without needing a host main.
auto* _anchor = &cutlass::device_kernel<GemmKernel>;


// ===== COMPILED SASS (sm_100a) =====

	.target	sm_100a

	.elftype	@"ET_EXEC"


//--------------------- .note.nv.tkinfo           --------------------------
	.section	.note.nv.tkinfo,"",@"SHT_NOTE"
	.sectionflags	@"SHF_NOTE_NV_TKINFO"
	.tkinfo
        /*0018*/ 	.word	0x00000002
        /*0030*/ 	.string	""
        /*0030*/ 	.string	"ptxas"
        /*0030*/ 	.string	"Cuda compilation tools, release 13.0, V13.0.88"
        /*0030*/ 	.string	"Build cuda_13.0.r13.0/compiler.36424714_0"
        /*0030*/ 	.string	"-arch sm_100a -m 64 "



//--------------------- .note.nv.cuinfo           --------------------------
	.section	.note.nv.cuinfo,"",@"SHT_NOTE"
	.sectionflags	@"SHF_NOTE_NV_CUINFO"
        /*0018*/ 	.short	0x0002
        /*001a*/ 	.short	0x0064
        /*001c*/ 	.short	0x0082
	.zero		2


//--------------------- .nv.info                  --------------------------
	.section	.nv.info,"",@"SHT_CUDA_INFO"
	.align	4


	//----- nvinfo : EIATTR_REGCOUNT
	.align		4
        /*0000*/ 	.byte	0x04, 0x2f
        /*0002*/ 	.short	(.L_16 - .L_15)
	.align		4
.L_15:
        /*0004*/ 	.word	index@(_ZN7cutlass13device_kernelINS_4gemm6kernel13GemmUniversalIN4cute5tupleIJiiiiEEENS1_10collective13CollectiveMmaINS1_35MainloopSm100TmaUmmaWarpSpecializedILi6ELi2ELi4ENS5_IJNS4_1CILi1EEESB_SB_EEEEENS5_IJNSA_ILi128EEENSA_ILi8EEESE_EEENS_10bfloat16_tENS5_IJlSB_lEEESH_SI_NS4_8TiledMMAINS4_8MMA_AtomIJNS4_20SM100_MMA_F16BF16_SSISH_SH_fLi128ELi8ELNS4_4UMMA5MajorE0ELSN_0ELNSM_7ScaleInE0ELSO_0EEEEEENS4_6LayoutISC_NS5_IJNSA_ILi0EEESS_SS_EEEEENS5_IJNS4_10UnderscoreESV_SV_EEEEENS4_13SM90_TMA_LOADENS4_14ComposedLayoutINS4_7SwizzleILi3ELi4ELi3EEENS4_18smem_ptr_flag_bitsILi16EEENSR_INS5_IJSF_NSA_ILi64EEEEEENS5_IJS14_SB_EEEEEEEvNS4_8identityESY_S18_vS19_EENS_8epilogue10collective18CollectiveEpilogueINS1B_23Sm100TmaWarpSpecializedILi2ELi1ELi8ELb1ELb0EEEJSG_NS5_IJNSR_ISE_SB_EENSR_ISF_SB_EEEEESH_SI_SH_SI_NS1B_6fusion15FusionCallbacksIS1F_NS1J_17LinearCombinationISH_fSH_fLNS_15FloatRoundStyleE2EEESG_S1I_JEEENS4_5SM1004TMEM4LOAD25SM100_TMEM_LOAD_32dp32b8xESY_NSZ_INS10_ILi0ELi4ELi3EEES13_NSR_INS5_IJSF_SF_EEENS5_IJSF_SB_EEEEEEENS4_39AutoVectorizingCopyWithAssumedAlignmentILi128EEENS4_14SM90_TMA_STOREES1X_S1Z_S1Z_EEEvvEEEEvNT_6ParamsE)
        /*0008*/ 	.word	0x00000040


	//----- nvinfo : EIATTR_FRAME_SIZE
	.align		4
.L_16:
        /*000c*/ 	.byte	0x04, 0x11
        /*000e*/ 	.short	(.L_18 - .L_17)
	.align		4
.L_17:
        /*0010*/ 	.word	index@($__internal_2_$__cuda_sm10x_tcgen05_guardrail_trap_unallocated_columns_being_dealloced)
        /*0014*/ 	.word	0x00000000


	//----- nvinfo : EIATTR_FRAME_SIZE
	.align		4
.L_18:
        /*0018*/ 	.byte	0x04, 0x11
        /*001a*/ 	.short	(.L_20 - .L_19)
	.align		4
.L_19:
        /*001c*/ 	.word	index@($__internal_1_$__cuda_sm10x_tcgen05_guardrail_trap_phase_invalid_during_alloc)
        /*0020*/ 	.word	0x00000000


	//----- nvinfo : EIATTR_FRAME_SIZE
	.align		4
.L_20:
        /*0024*/ 	.byte	0x04, 0x11
        /*0026*/ 	.short	(.L_22 - .L_21)
	.align		4
.L_21:
        /*0028*/ 	.word	index@($__internal_0_$__cuda_sm10x_tcgen05_guardrail_trap_col_being_dealloced_not_returned_by_alloc)
        /*002c*/ 	.word	0x00000000


	//----- nvinfo : EIATTR_FRAME_SIZE
	.align		4
.L_22:
        /*0030*/ 	.byte	0x04, 0x11
        /*0032*/ 	.short	(.L_24 - .L_23)
	.align		4
.L_23:
        /*0034*/ 	.word	index@(_ZN7cutlass13device_kernelINS_4gemm6kernel13GemmUniversalIN4cute5tupleIJiiiiEEENS1_10collective13CollectiveMmaINS1_35MainloopSm100TmaUmmaWarpSpecializedILi6ELi2ELi4ENS5_IJNS4_1CILi1EEESB_SB_EEEEENS5_IJNSA_ILi128EEENSA_ILi8EEESE_EEENS_10bfloat16_tENS5_IJlSB_lEEESH_SI_NS4_8TiledMMAINS4_8MMA_AtomIJNS4_20SM100_MMA_F16BF16_SSISH_SH_fLi128ELi8ELNS4_4UMMA5MajorE0ELSN_0ELNSM_7ScaleInE0ELSO_0EEEEEENS4_6LayoutISC_NS5_IJNSA_ILi0EEESS_SS_EEEEENS5_IJNS4_10UnderscoreESV_SV_EEEEENS4_13SM90_TMA_LOADENS4_14ComposedLayoutINS4_7SwizzleILi3ELi4ELi3EEENS4_18smem_ptr_flag_bitsILi16EEENSR_INS5_IJSF_NSA_ILi64EEEEEENS5_IJS14_SB_EEEEEEEvNS4_8identityESY_S18_vS19_EENS_8epilogue10collective18CollectiveEpilogueINS1B_23Sm100TmaWarpSpecializedILi2ELi1ELi8ELb1ELb0EEEJSG_NS5_IJNSR_ISE_SB_EENSR_ISF_SB_EEEEESH_SI_SH_SI_NS1B_6fusion15FusionCallbacksIS1F_NS1J_17LinearCombinationISH_fSH_fLNS_15FloatRoundStyleE2EEESG_S1I_JEEENS4_5SM1004TMEM4LOAD25SM100_TMEM_LOAD_32dp32b8xESY_NSZ_INS10_ILi0ELi4ELi3EEES13_NSR_INS5_IJSF_SF_EEENS5_IJSF_SB_EEEEEEENS4_39AutoVectorizingCopyWithAssumedAlignmentILi128EEENS4_14SM90_TMA_STOREES1X_S1Z_S1Z_EEEvvEEEEvNT_6ParamsE)
        /*0038*/ 	.word	0x00000000


	//----- nvinfo : EIATTR_MIN_STACK_SIZE
	.align		4
.L_24:
        /*003c*/ 	.byte	0x04, 0x12
        /*003e*/ 	.short	(.L_26 - .L_25)
	.align		4
.L_25:
        /*0040*/ 	.word	index@(_ZN7cutlass13device_kernelINS_4gemm6kernel13GemmUniversalIN4cute5tupleIJiiiiEEENS1_10collective13CollectiveMmaINS1_35MainloopSm100TmaUmmaWarpSpecializedILi6ELi2ELi4ENS5_IJNS4_1CILi1EEESB_SB_EEEEENS5_IJNSA_ILi128EEENSA_ILi8EEESE_EEENS_10bfloat16_tENS5_IJlSB_lEEESH_SI_NS4_8TiledMMAINS4_8MMA_AtomIJNS4_20SM100_MMA_F16BF16_SSISH_SH_fLi128ELi8ELNS4_4UMMA5MajorE0ELSN_0ELNSM_7ScaleInE0ELSO_0EEEEEENS4_6LayoutISC_NS5_IJNSA_ILi0EEESS_SS_EEEEENS5_IJNS4_10UnderscoreESV_SV_EEEEENS4_13SM90_TMA_LOADENS4_14ComposedLayoutINS4_7SwizzleILi3ELi4ELi3EEENS4_18smem_ptr_flag_bitsILi16EEENSR_INS5_IJSF_NSA_ILi64EEEEEENS5_IJS14_SB_EEEEEEEvNS4_8identityESY_S18_vS19_EENS_8epilogue10collective18CollectiveEpilogueINS1B_23Sm100TmaWarpSpecializedILi2ELi1ELi8ELb1ELb0EEEJSG_NS5_IJNSR_ISE_SB_EENSR_ISF_SB_EEEEESH_SI_SH_SI_NS1B_6fusion15FusionCallbacksIS1F_NS1J_17LinearCombinationISH_fSH_fLNS_15FloatRoundStyleE2EEESG_S1I_JEEENS4_5SM1004TMEM4LOAD25SM100_TMEM_LOAD_32dp32b8xESY_NSZ_INS10_ILi0ELi4ELi3EEES13_NSR_INS5_IJSF_SF_EEENS5_IJSF_SB_EEEEEEENS4_39AutoVectorizingCopyWithAssumedAlignmentILi128EEENS4_14SM90_TMA_STOREES1X_S1Z_S1Z_EEEvvEEEEvNT_6ParamsE)
        /*0044*/ 	.word	0x00000000
.L_26:


//--------------------- .nv.compat                --------------------------
	.section	.nv.compat,"",@"SHT_CUDA_COMPAT_INFO"
	.align	4
        /*0000*/ 	.byte	0x02, 0x09, 0x01, 0x00, 0x02, 0x02, 0x02, 0x00, 0x02, 0x05, 0x05, 0x00, 0x03, 0x07, 0x01, 0x01
        /*0010*/ 	.byte	0x02, 0x03, 0x01, 0x00, 0x02, 0x06, 0x01, 0x00, 0x04, 0x0b, 0x08, 0x00, 0x09, 0x00, 0x00, 0x00
        /*0020*/ 	.byte	0x00, 0x00, 0x00, 0x00


//--------------------- .nv.info._ZN7cutlass13device_kernelINS_4gemm6kernel13GemmUniversalIN4cute5tupleIJiiiiEEENS1_10collective13CollectiveMmaINS1_35MainloopSm100TmaUmmaWarpSpecializedILi6ELi2ELi4ENS5_IJNS4_1CILi1EEESB_SB_EEEEENS5_IJNSA_ILi128EEENSA_ILi8EEESE_EEENS_10bfloat16_tENS5_IJlSB_lEEESH_SI_NS4_8TiledMMAINS4_8MMA_AtomIJNS4_20SM100_MMA_F16BF16_SSISH_SH_fLi128ELi8ELNS4_4UMMA5MajorE0ELSN_0ELNSM_7ScaleInE0ELSO_0EEEEEENS4_6LayoutISC_NS5_IJNSA_ILi0EEESS_SS_EEEEENS5_IJNS4_10UnderscoreESV_SV_EEEEENS4_13SM90_TMA_LOADENS4_14ComposedLayoutINS4_7SwizzleILi3ELi4ELi3EEENS4_18smem_ptr_flag_bitsILi16EEENSR_INS5_IJSF_NSA_ILi64EEEEEENS5_IJS14_SB_EEEEEEEvNS4_8identityESY_S18_vS19_EENS_8epilogue10collective18CollectiveEpilogueINS1B_23Sm100TmaWarpSpecializedILi2ELi1ELi8ELb1ELb0EEEJSG_NS5_IJNSR_ISE_SB_EENSR_ISF_SB_EEEEESH_SI_SH_SI_NS1B_6fusion15FusionCallbacksIS1F_NS1J_17LinearCombinationISH_fSH_fLNS_15FloatRoundStyleE2EEESG_S1I_JEEENS4_5SM1004TMEM4LOAD25SM100_TMEM_LOAD_32dp32b8xESY_NSZ_INS10_ILi0ELi4ELi3EEES13_NSR_INS5_IJSF_SF_EEENS5_IJSF_SB_EEEEEEENS4_39AutoVectorizingCopyWithAssumedAlignmentILi128EEENS4_14SM90_TMA_STOREES1X_S1Z_S1Z_EEEvvEEEEvNT_6ParamsE --------------------------
	.section	.nv.info._ZN7cutlass13device_kernelINS_4gemm6kernel13GemmUniversalIN4cute5tupleIJiiiiEEENS1_10collective13CollectiveMmaINS1_35MainloopSm100TmaUmmaWarpSpecializedILi6ELi2ELi4ENS5_IJNS4_1CILi1EEESB_SB_EEEEENS5_IJNSA_ILi128EEENSA_ILi8EEESE_EEENS_10bfloat16_tENS5_IJlSB_lEEESH_SI_NS4_8TiledMMAINS4_8MMA_AtomIJNS4_20SM100_MMA_F16BF16_SSISH_SH_fLi128ELi8ELNS4_4UMMA5MajorE0ELSN_0ELNSM_7ScaleInE0ELSO_0EEEEEENS4_6LayoutISC_NS5_IJNSA_ILi0EEESS_SS_EEEEENS5_IJNS4_10UnderscoreESV_SV_EEEEENS4_13SM90_TMA_LOADENS4_14ComposedLayoutINS4_7SwizzleILi3ELi4ELi3EEENS4_18smem_ptr_flag_bitsILi16EEENSR_INS5_IJSF_NSA_ILi64EEEEEENS5_IJS14_SB_EEEEEEEvNS4_8identityESY_S18_vS19_EENS_8epilogue10collective18CollectiveEpilogueINS1B_23Sm100TmaWarpSpecializedILi2ELi1ELi8ELb1ELb0EEEJSG_NS5_IJNSR_ISE_SB_EENSR_ISF_SB_EEEEESH_SI_SH_SI_NS1B_6fusion15FusionCallbacksIS1F_NS1J_17LinearCombinationISH_fSH_fLNS_15FloatRoundStyleE2EEESG_S1I_JEEENS4_5SM1004TMEM4LOAD25SM100_TMEM_LOAD_32dp32b8xESY_NSZ_INS10_ILi0ELi4ELi3EEES13_NSR_INS5_IJSF_SF_EEENS5_IJSF_SB_EEEEEEENS4_39AutoVectorizingCopyWithAssumedAlignmentILi128EEENS4_14SM90_TMA_STOREES1X_S1Z_S1Z_EEEvvEEEEvNT_6ParamsE,"",@"SHT_CUDA_INFO"
	.sectionflags	@""
	.align	4


	//----- nvinfo : EIATTR_CUDA_API_VERSION
	.align		4
        /*0000*/ 	.byte	0x04, 0x37
        /*0002*/ 	.short	(.L_28 - .L_27)
.L_27:
        /*0004*/ 	.word	0x00000082


	//----- nvinfo : EIATTR_KPARAM_INFO
	.align		4
.L_28:
        /*0008*/ 	.byte	0x04, 0x17
        /*000a*/ 	.short	(.L_30 - .L_29)
.L_29:
        /*000c*/ 	.word	0x00000000
        /*0010*/ 	.short	0x0000
        /*0012*/ 	.short	0x0000
        /*0014*/ 	.byte	0x00, 0xf0, 0x01, 0x20


	//----- nvinfo : EIATTR_AT_ENTRY_FRAGMENTS
	.align		4
.L_30:
        /*0018*/ 	.byte	0x04, 0x4f
        /*001a*/ 	.short	(.L_32 - .L_31)


	//   ....[0]....
.L_31:
        /*001c*/ 	.word	0x00000006


	//----- nvinfo : EIATTR_RESERVED_SMEM_USED
	.align		4
.L_32:
        /*0020*/ 	.byte	0x01, 0x41
	.zero		2


	//----- nvinfo : EIATTR_SPARSE_MMA_MASK
	.align		4
        /*0024*/ 	.byte	0x03, 0x50
        /*0026*/ 	.short	0x0000


	//----- nvinfo : EIATTR_TCGEN05_1CTA_USED
	.align		4
        /*0028*/ 	.byte	0x01, 0x51
	.zero		2


	//----- nvinfo : EIATTR_MAXREG_COUNT
	.align		4
        /*002c*/ 	.byte	0x03, 0x1b
        /*002e*/ 	.short	0x00ff


	//----- nvinfo : EIATTR_NUM_BARRIERS
	.align		4
        /*0030*/ 	.byte	0x02, 0x4c
        /*0032*/ 	.byte	0x07
	.zero		1


	//----- nvinfo : EIATTR_EXTERNS
	.align		4
        /*0034*/ 	.byte	0x04, 0x0f
        /*0036*/ 	.short	(.L_34 - .L_33)


	//   ....[0]....
	.align		4
.L_33:
        /*0038*/ 	.word	index@(__assertfail)


	//----- nvinfo : EIATTR_MERCURY_ISA_VERSION
	.align		4
.L_34:
        /*003c*/ 	.byte	0x03, 0x5f
        /*003e*/ 	.short	0x0101


	//----- nvinfo : EIATTR_INT_WARP_WIDE_INSTR_OFFSETS
	.align		4
        /*0040*/ 	.byte	0x04, 0x31
        /*0042*/ 	.short	(.L_36 - .L_35)


	//   ....[0]....
.L_35:
        /*0044*/ 	.word	0x00001f30


	//   ....[1]....
        /*0048*/ 	.word	0x00003c60


	//   ....[2]....
        /*004c*/ 	.word	0x00003c80


	//   ....[3]....
        /*0050*/ 	.word	0x00003cb0


	//   ....[4]....
        /*0054*/ 	.word	0x000046b0


	//   ....[5]....
        /*0058*/ 	.word	0x000047f0


	//----- nvinfo : EIATTR_COOP_GROUP_MASK_REGIDS
	.align		4
.L_36:
        /*005c*/ 	.byte	0x04, 0x29
        /*005e*/ 	.short	(.L_38 - .L_37)


	//   ....[0]....
.L_37:
        /*0060*/ 	.word	0xffffffff


	//   ....[1]....
        /*0064*/ 	.word	0xffffffff


	//   ....[2]....
        /*0068*/ 	.word	0xffffffff


	//   ....[3]....
        /*006c*/ 	.word	0xffffffff


	//   ....[4]....
        /*0070*/ 	.word	0xffffffff


	//   ....[5]....
        /*0074*/ 	.word	0xffffffff


	//   ....[6]....
        /*0078*/ 	.word	0xffffffff


	//   ....[7]....
        /*007c*/ 	.word	0xffffffff


	//   ....[8]....
        /*0080*/ 	.word	0xffffffff


	//   ....[9]....
        /*0084*/ 	.word	0xffffffff


	//   ....[10]....
        /*0088*/ 	.word	0xffffffff


	//   ....[11]....
        /*008c*/ 	.word	0xffffffff


	//   ....[12]....
        /*0090*/ 	.word	0xffffffff


	//----- nvinfo : EIATTR_COOP_GROUP_INSTR_OFFSETS
	.align		4
.L_38:
        /*0094*/ 	.byte	0x04, 0x28
        /*0096*/ 	.short	(.L_40 - .L_39)


	//   ....[0]....
.L_39:
        /*0098*/ 	.word	0x00000090


	//   ....[1]....
        /*009c*/ 	.word	0x000004c0


	//   ....[2]....
        /*00a0*/ 	.word	0x00000670


	//   ....[3]....
        /*00a4*/ 	.word	0x000007d0


	//   ....[4]....
        /*00a8*/ 	.word	0x000008d0


	//   ....[5]....
        /*00ac*/ 	.word	0x00000a40


	//   ....[6]....
        /*00b0*/ 	.word	0x00000be0


	//   ....[7]....
        /*00b4*/ 	.word	0x00001e10


	//   ....[8]....
        /*00b8*/ 	.word	0x00002d10


	//   ....[9]....
        /*00bc*/ 	.word	0x00002f20


	//   ....[10]....
        /*00c0*/ 	.word	0x00002f50


	//   ....[11]....
        /*00c4*/ 	.word	0x00003b40


	//   ....[12]....
        /*00c8*/ 	.word	0x00003d70


	//----- nvinfo : EIATTR_VRC_CTA_INIT_COUNT
	.align		4
.L_40:
        /*00cc*/ 	.byte	0x02, 0x4a
        /*00ce*/ 	.byte	0x80
	.zero		1


	//----- nvinfo : EIATTR_SYSCALL_OFFSETS
	.align		4
        /*00d0*/ 	.byte	0x04, 0x46
        /*00d2*/ 	.short	(.L_42 - .L_41)


	//   ....[0]....
.L_41:
        /*00d4*/ 	.word	0x00005820


	//----- nvinfo : EIATTR_MBARRIER_INSTR_OFFSETS
	.align		4
.L_42:
        /*00d8*/ 	.byte	0x04, 0x39
        /*00da*/ 	.short	(.L_44 - .L_43)


	//   ....[0]....
.L_43:
        /*00dc*/ 	.word	0x000005a0
        /*00e0*/ 	.word	0x000000ff
        /*00e4*/ 	.word	0x00000000
        /*00e8*/ 	.short	0x0100
        /*00ea*/ 	.byte	0x06
	.zero		1


	//   ....[1]....
        /*00ec*/ 	.word	0x000005b0
        /*00f0*/ 	.word	0x000000ff
        /*00f4*/ 	.word	0x00000030
        /*00f8*/ 	.short	0x0100
        /*00fa*/ 	.byte	0x06
	.zero		1


	//   ....[2]....
        /*00fc*/ 	.word	0x000005c0
        /*0100*/ 	.word	0x000000ff
        /*0104*/ 	.word	0x00000008
        /*0108*/ 	.short	0x0100
        /*010a*/ 	.byte	0x06
	.zero		1


	//   ....[3]....
        /*010c*/ 	.word	0x000005d0
        /*0110*/ 	.word	0x000000ff
        /*0114*/ 	.word	0x00000038
        /*0118*/ 	.short	0x0100
        /*011a*/ 	.byte	0x06
	.zero		1


	//   ....[4]....
        /*011c*/ 	.word	0x000005e0
        /*0120*/ 	.word	0x000000ff
        /*0124*/ 	.word	0x00000010
        /*0128*/ 	.short	0x0100
        /*012a*/ 	.byte	0x06
	.zero		1


	//   ....[5]....
        /*012c*/ 	.word	0x000005f0
        /*0130*/ 	.word	0x000000ff
        /*0134*/ 	.word	0x00000040
        /*0138*/ 	.short	0x0100
        /*013a*/ 	.byte	0x06
	.zero		1


	//   ....[6]....
        /*013c*/ 	.word	0x00000600
        /*0140*/ 	.word	0x000000ff
        /*0144*/ 	.word	0x00000018
        /*0148*/ 	.short	0x0100
        /*014a*/ 	.byte	0x06
	.zero		1


	//   ....[7]....
        /*014c*/ 	.word	0x00000610
        /*0150*/ 	.word	0x000000ff
        /*0154*/ 	.word	0x00000048
        /*0158*/ 	.short	0x0100
        /*015a*/ 	.byte	0x06
	.zero		1


	//   ....[8]....
        /*015c*/ 	.word	0x00000620
        /*0160*/ 	.word	0x000000ff
        /*0164*/ 	.word	0x00000020
        /*0168*/ 	.short	0x0100
        /*016a*/ 	.byte	0x06
	.zero		1


	//   ....[9]....
        /*016c*/ 	.word	0x00000630
        /*0170*/ 	.word	0x000000ff
        /*0174*/ 	.word	0x00000050
        /*0178*/ 	.short	0x0100
        /*017a*/ 	.byte	0x06
	.zero		1


	//   ....[10]....
        /*017c*/ 	.word	0x00000640
        /*0180*/ 	.word	0x000000ff
        /*0184*/ 	.word	0x00000028
        /*0188*/ 	.short	0x0100
        /*018a*/ 	.byte	0x06
	.zero		1


	//   ....[11]....
        /*018c*/ 	.word	0x00000650
        /*0190*/ 	.word	0x000000ff
        /*0194*/ 	.word	0x00000058
        /*0198*/ 	.short	0x0100
        /*019a*/ 	.byte	0x06
	.zero		1


	//   ....[12]....
        /*019c*/ 	.word	0x00000780
        /*01a0*/ 	.word	0x000000ff
        /*01a4*/ 	.word	0x00000060
        /*01a8*/ 	.short	0x0100
        /*01aa*/ 	.byte	0x07
	.zero		1


	//   ....[13]....
        /*01ac*/ 	.word	0x00000790
        /*01b0*/ 	.word	0x000000ff
        /*01b4*/ 	.word	0x00000070
        /*01b8*/ 	.short	0x0100
        /*01ba*/ 	.byte	0x07
	.zero		1


	//   ....[14]....
        /*01bc*/ 	.word	0x000007a0
        /*01c0*/ 	.word	0x000000ff
        /*01c4*/ 	.word	0x00000068
        /*01c8*/ 	.short	0x0100
        /*01ca*/ 	.byte	0x07
	.zero		1


	//   ....[15]....
        /*01cc*/ 	.word	0x000007b0
        /*01d0*/ 	.word	0x000000ff
        /*01d4*/ 	.word	0x00000078
        /*01d8*/ 	.short	0x0100
        /*01da*/ 	.byte	0x07
	.zero		1


	//   ....[16]....
        /*01dc*/ 	.word	0x000008a0
        /*01e0*/ 	.word	0x000000ff
        /*01e4*/ 	.word	0x00000080
        /*01e8*/ 	.short	0x0100
        /*01ea*/ 	.byte	0x06
	.zero		1


	//   ....[17]....
        /*01ec*/ 	.word	0x000008b0
        /*01f0*/ 	.word	0x000000ff
        /*01f4*/ 	.word	0x00000088
        /*01f8*/ 	.short	0x0100
        /*01fa*/ 	.byte	0x06
	.zero		1


	//   ....[18]....
        /*01fc*/ 	.word	0x000009f0
        /*0200*/ 	.word	0x000000ff
        /*0204*/ 	.word	0x00000090
        /*0208*/ 	.short	0x0100
        /*020a*/ 	.byte	0x06
	.zero		1


	//   ....[19]....
        /*020c*/ 	.word	0x00000a00
        /*0210*/ 	.word	0x000000ff
        /*0214*/ 	.word	0x000000a0
        /*0218*/ 	.short	0x0100
        /*021a*/ 	.byte	0x06
	.zero		1


	//   ....[20]....
        /*021c*/ 	.word	0x00000a10
        /*0220*/ 	.word	0x000000ff
        /*0224*/ 	.word	0x00000098
        /*0228*/ 	.short	0x0100
        /*022a*/ 	.byte	0x06
	.zero		1


	//   ....[21]....
        /*022c*/ 	.word	0x00000a20
        /*0230*/ 	.word	0x000000ff
        /*0234*/ 	.word	0x000000a8
        /*0238*/ 	.short	0x0100
        /*023a*/ 	.byte	0x06
	.zero		1


	//   ....[22]....
        /*023c*/ 	.word	0x00000b50
        /*0240*/ 	.word	0x000000ff
        /*0244*/ 	.word	0x000000b0
        /*0248*/ 	.short	0x0100
        /*024a*/ 	.byte	0x07
	.zero		1


	//   ....[23]....
        /*024c*/ 	.word	0x00000b60
        /*0250*/ 	.word	0x000000ff
        /*0254*/ 	.word	0x000000d0
        /*0258*/ 	.short	0x0100
        /*025a*/ 	.byte	0x07
	.zero		1


	//   ....[24]....
        /*025c*/ 	.word	0x00000b70
        /*0260*/ 	.word	0x000000ff
        /*0264*/ 	.word	0x000000b8
        /*0268*/ 	.short	0x0100
        /*026a*/ 	.byte	0x07
	.zero		1


	//   ....[25]....
        /*026c*/ 	.word	0x00000b80
        /*0270*/ 	.word	0x000000ff
        /*0274*/ 	.word	0x000000d8
        /*0278*/ 	.short	0x0100
        /*027a*/ 	.byte	0x07
	.zero		1


	//   ....[26]....
        /*027c*/ 	.word	0x00000b90
        /*0280*/ 	.word	0x000000ff
        /*0284*/ 	.word	0x000000c0
        /*0288*/ 	.short	0x0100
        /*028a*/ 	.byte	0x07
	.zero		1


	//   ....[27]....
        /*028c*/ 	.word	0x00000ba0
        /*0290*/ 	.word	0x000000ff
        /*0294*/ 	.word	0x000000e0
        /*0298*/ 	.short	0x0100
        /*029a*/ 	.byte	0x07
	.zero		1


	//   ....[28]....
        /*029c*/ 	.word	0x00000bb0
        /*02a0*/ 	.word	0x000000ff
        /*02a4*/ 	.word	0x000000c8
        /*02a8*/ 	.short	0x0100
        /*02aa*/ 	.byte	0x07
	.zero		1


	//   ....[29]....
        /*02ac*/ 	.word	0x00000bc0
        /*02b0*/ 	.word	0x000000ff
        /*02b4*/ 	.word	0x000000e8
        /*02b8*/ 	.short	0x0100
        /*02ba*/ 	.byte	0x07
	.zero		1


	//   ....[30]....
        /*02bc*/ 	.word	0x00000cb0
        /*02c0*/ 	.word	0x000000ff
        /*02c4*/ 	.word	0x000000f0
        /*02c8*/ 	.short	0x0100
        /*02ca*/ 	.byte	0x06
	.zero		1


	//   ....[31]....
        /*02cc*/ 	.word	0x00000cc0
        /*02d0*/ 	.word	0x000000ff
        /*02d4*/ 	.word	0x00000100
        /*02d8*/ 	.short	0x0100
        /*02da*/ 	.byte	0x06
	.zero		1


	//   ....[32]....
        /*02dc*/ 	.word	0x00000cd0
        /*02e0*/ 	.word	0x000000ff
        /*02e4*/ 	.word	0x000000f8
        /*02e8*/ 	.short	0x0100
        /*02ea*/ 	.byte	0x06
	.zero		1


	//   ....[33]....
        /*02ec*/ 	.word	0x00000ce0
        /*02f0*/ 	.word	0x000000ff
        /*02f4*/ 	.word	0x00000108
        /*02f8*/ 	.short	0x0100
        /*02fa*/ 	.byte	0x06
	.zero		1


	//   ....[34]....
        /*02fc*/ 	.word	0x000015b0
        /*0300*/ 	.word	0x00000004
        /*0304*/ 	.word	0x00000100
        /*0308*/ 	.short	0x010a
        /*030a*/ 	.byte	0xff
	.zero		1


	//   ....[35]....
        /*030c*/ 	.word	0x000015d0
        /*0310*/ 	.word	0x00000004
        /*0314*/ 	.word	0x000000f0
        /*0318*/ 	.short	0x0101
        /*031a*/ 	.byte	0xff
	.zero		1


	//   ....[36]....
        /*031c*/ 	.word	0x000016b0
        /*0320*/ 	.word	0x000000ff
        /*0324*/ 	.word	0x00000030
        /*0328*/ 	.short	0x010a
        /*032a*/ 	.byte	0x08
	.zero		1


	//   ....[37]....
        /*032c*/ 	.word	0x00001750
        /*0330*/ 	.word	0x000000ff
        /*0334*/ 	.word	0x00000030
        /*0338*/ 	.short	0x010a
        /*033a*/ 	.byte	0x21
	.zero		1


	//   ....[38]....
        /*033c*/ 	.word	0x000018a0
        /*0340*/ 	.word	0x000000ff
        /*0344*/ 	.word	0x00000030
        /*0348*/ 	.short	0x010a
        /*034a*/ 	.byte	0x08
	.zero		1


	//   ....[39]....
        /*034c*/ 	.word	0x00001a70
        /*0350*/ 	.word	0x000000ff
        /*0354*/ 	.word	0x00000088
        /*0358*/ 	.short	0x0101
        /*035a*/ 	.byte	0x05
	.zero		1


	//   ....[40]....
        /*035c*/ 	.word	0x00001a90
        /*0360*/ 	.word	0x000000ff
        /*0364*/ 	.word	0x00000030
        /*0368*/ 	.short	0x010a
        /*036a*/ 	.byte	0x08
	.zero		1


	//   ....[41]....
        /*036c*/ 	.word	0x00001b10
        /*0370*/ 	.word	0x000000ff
        /*0374*/ 	.word	0x00000030
        /*0378*/ 	.short	0x010a
        /*037a*/ 	.byte	0x21
	.zero		1


	//   ....[42]....
        /*037c*/ 	.word	0x00001c60
        /*0380*/ 	.word	0x000000ff
        /*0384*/ 	.word	0x00000030
        /*0388*/ 	.short	0x010a
        /*038a*/ 	.byte	0x08
	.zero		1


	//   ....[43]....
        /*038c*/ 	.word	0x00001e40
        /*0390*/ 	.word	0x00000008
        /*0394*/ 	.word	0x00000090
        /*0398*/ 	.short	0x010a
        /*039a*/ 	.byte	0xff
	.zero		1


	//   ....[44]....
        /*039c*/ 	.word	0x00001f00
        /*03a0*/ 	.word	0x00000008
        /*03a4*/ 	.word	0x00000000
        /*03a8*/ 	.short	0x0101
        /*03aa*/ 	.byte	0xff
	.zero		1


	//   ....[45]....
        /*03ac*/ 	.word	0x00002460
        /*03b0*/ 	.word	0x000000ff
        /*03b4*/ 	.word	0x00000000
        /*03b8*/ 	.short	0x010a
        /*03ba*/ 	.byte	0x04
	.zero		1


	//   ....[46]....
        /*03bc*/ 	.word	0x000024f0
        /*03c0*/ 	.word	0x000000ff
        /*03c4*/ 	.word	0x00000000
        /*03c8*/ 	.short	0x010a
        /*03ca*/ 	.byte	0x04
	.zero		1


	//   ....[47]....
        /*03cc*/ 	.word	0x00002580
        /*03d0*/ 	.word	0x000000ff
        /*03d4*/ 	.word	0x00000000
        /*03d8*/ 	.short	0x010a
        /*03da*/ 	.byte	0x04
	.zero		1


	//   ....[48]....
        /*03dc*/ 	.word	0x00002610
        /*03e0*/ 	.word	0x000000ff
        /*03e4*/ 	.word	0x00000000
        /*03e8*/ 	.short	0x010a
        /*03ea*/ 	.byte	0x04
	.zero		1


	//   ....[49]....
        /*03ec*/ 	.word	0x000026a0
        /*03f0*/ 	.word	0x000000ff
        /*03f4*/ 	.word	0x00000000
        /*03f8*/ 	.short	0x010a
        /*03fa*/ 	.byte	0x04
	.zero		1


	//   ....[50]....
        /*03fc*/ 	.word	0x00002740
        /*0400*/ 	.word	0x00000000
        /*0404*/ 	.word	0x00000000
        /*0408*/ 	.short	0x010a
        /*040a*/ 	.byte	0xff
	.zero		1


	//   ....[51]....
        /*040c*/ 	.word	0x00002860
        /*0410*/ 	.word	0x00000002
        /*0414*/ 	.word	0x000000f0
        /*0418*/ 	.short	0x010a
        /*041a*/ 	.byte	0xff
	.zero		1


	//   ....[52]....
        /*041c*/ 	.word	0x000028c0
        /*0420*/ 	.word	0x00000004
        /*0424*/ 	.word	0x00000000
        /*0428*/ 	.short	0x0101
        /*042a*/ 	.byte	0xff
	.zero		1


	//   ....[53]....
        /*042c*/ 	.word	0x000028e0
        /*0430*/ 	.word	0x000000ff
        /*0434*/ 	.word	0x000000a0
        /*0438*/ 	.short	0x010a
        /*043a*/ 	.byte	0x05
	.zero		1


	//   ....[54]....
        /*043c*/ 	.word	0x00002a00
        /*0440*/ 	.word	0x00000002
        /*0444*/ 	.word	0x00000090
        /*0448*/ 	.short	0x010a
        /*044a*/ 	.byte	0xff
	.zero		1


	//   ....[55]....
        /*044c*/ 	.word	0x00002b10
        /*0450*/ 	.word	0x00000002
        /*0454*/ 	.word	0x00000000
        /*0458*/ 	.short	0x0101
        /*045a*/ 	.byte	0xff
	.zero		1


	//   ....[56]....
        /*045c*/ 	.word	0x00002ba0
        /*0460*/ 	.word	0x000000ff
        /*0464*/ 	.word	0x000000a0
        /*0468*/ 	.short	0x0106
        /*046a*/ 	.byte	0x05
	.zero		1


	//   ....[57]....
        /*046c*/ 	.word	0x00002bc0
        /*0470*/ 	.word	0x000000ff
        /*0474*/ 	.word	0x000000a0
        /*0478*/ 	.short	0x010a
        /*047a*/ 	.byte	0x05
	.zero		1


	//   ....[58]....
        /*047c*/ 	.word	0x00002c50
        /*0480*/ 	.word	0x000000ff
        /*0484*/ 	.word	0x000000a0
        /*0488*/ 	.short	0x0106
        /*048a*/ 	.byte	0x04
	.zero		1


	//   ....[59]....
        /*048c*/ 	.word	0x00002c90
        /*0490*/ 	.word	0x00000000
        /*0494*/ 	.word	0x000000a0
        /*0498*/ 	.short	0x010a
        /*049a*/ 	.byte	0xff
	.zero		1


	//   ....[60]....
        /*049c*/ 	.word	0x00003250
        /*04a0*/ 	.word	0x00000000
        /*04a4*/ 	.word	0x00000090
        /*04a8*/ 	.short	0x010a
        /*04aa*/ 	.byte	0xff
	.zero		1


	//   ....[61]....
        /*04ac*/ 	.word	0x00003350
        /*04b0*/ 	.word	0x00000003
        /*04b4*/ 	.word	0x00000000
        /*04b8*/ 	.short	0x0101
        /*04ba*/ 	.byte	0xff
	.zero		1


	//   ....[62]....
        /*04bc*/ 	.word	0x00003360
        /*04c0*/ 	.word	0x000000ff
        /*04c4*/ 	.word	0x00000000
        /*04c8*/ 	.short	0x010a
        /*04ca*/ 	.byte	0x07
	.zero		1


	//   ....[63]....
        /*04cc*/ 	.word	0x00003380
        /*04d0*/ 	.word	0x000000ff
        /*04d4*/ 	.word	0x000000d0
        /*04d8*/ 	.short	0x010a
        /*04da*/ 	.byte	0x06
	.zero		1


	//   ....[64]....
        /*04dc*/ 	.word	0x00003450
        /*04e0*/ 	.word	0x000000ff
        /*04e4*/ 	.word	0x00000000
        /*04e8*/ 	.short	0x010a
        /*04ea*/ 	.byte	0x0b
	.zero		1


	//   ....[65]....
        /*04ec*/ 	.word	0x00003580
        /*04f0*/ 	.word	0x000000ff
        /*04f4*/ 	.word	0x00000000
        /*04f8*/ 	.short	0x010a
        /*04fa*/ 	.byte	0x22
	.zero		1


	//   ....[66]....
        /*04fc*/ 	.word	0x00003970
        /*0500*/ 	.word	0x000000ff
        /*0504*/ 	.word	0x00000000
        /*0508*/ 	.short	0x010a
        /*050a*/ 	.byte	0x06
	.zero		1


	//   ....[67]....
        /*050c*/ 	.word	0x00003a00
        /*0510*/ 	.word	0x000000ff
        /*0514*/ 	.word	0x00000000
        /*0518*/ 	.short	0x010a
        /*051a*/ 	.byte	0x06
	.zero		1


	//   ....[68]....
        /*051c*/ 	.word	0x00003a90
        /*0520*/ 	.word	0x000000ff
        /*0524*/ 	.word	0x00000000
        /*0528*/ 	.short	0x010a
        /*052a*/ 	.byte	0x06
	.zero		1


	//   ....[69]....
        /*052c*/ 	.word	0x00003b20
        /*0530*/ 	.word	0x000000ff
        /*0534*/ 	.word	0x00000000
        /*0538*/ 	.short	0x010a
        /*053a*/ 	.byte	0x07
	.zero		1


	//   ....[70]....
        /*053c*/ 	.word	0x00003f50
        /*0540*/ 	.word	0x00000000
        /*0544*/ 	.word	0x00000090
        /*0548*/ 	.short	0x010a
        /*054a*/ 	.byte	0xff
	.zero		1


	//   ....[71]....
        /*054c*/ 	.word	0x00004030
        /*0550*/ 	.word	0x00000000
        /*0554*/ 	.word	0x00000000
        /*0558*/ 	.short	0x0101
        /*055a*/ 	.byte	0xff
	.zero		1


	//   ....[72]....
        /*055c*/ 	.word	0x00004350
        /*0560*/ 	.word	0x000000ff
        /*0564*/ 	.word	0x00000088
        /*0568*/ 	.short	0x010a
        /*056a*/ 	.byte	0x0d
	.zero		1


	//   ....[73]....
        /*056c*/ 	.word	0x00004530
        /*0570*/ 	.word	0x000000ff
        /*0574*/ 	.word	0x00000070
        /*0578*/ 	.short	0x010a
        /*057a*/ 	.byte	0x0e
	.zero		1


	//   ....[74]....
        /*057c*/ 	.word	0x00004840
        /*0580*/ 	.word	0x000000ff
        /*0584*/ 	.word	0x00000060
        /*0588*/ 	.short	0x010b
        /*058a*/ 	.byte	0x0e
	.zero		1


	//   ....[75]....
        /*058c*/ 	.word	0x000048a0
        /*0590*/ 	.word	0x000000ff
        /*0594*/ 	.word	0x00000000
        /*0598*/ 	.short	0x0101
        /*059a*/ 	.byte	0x0f
	.zero		1


	//   ....[76]....
        /*059c*/ 	.word	0x000048f0
        /*05a0*/ 	.word	0x000000ff
        /*05a4*/ 	.word	0x00000000
        /*05a8*/ 	.short	0x010a
        /*05aa*/ 	.byte	0x04
	.zero		1


	//   ....[77]....
        /*05ac*/ 	.word	0x00004990
        /*05b0*/ 	.word	0x00000000
        /*05b4*/ 	.word	0x00000000
        /*05b8*/ 	.short	0x010a
        /*05ba*/ 	.byte	0xff
	.zero		1


	//   ....[78]....
        /*05bc*/ 	.word	0x00004c60
        /*05c0*/ 	.word	0x00000000
        /*05c4*/ 	.word	0x00000090
        /*05c8*/ 	.short	0x010a
        /*05ca*/ 	.byte	0xff
	.zero		1


	//   ....[79]....
        /*05cc*/ 	.word	0x00004d50
        /*05d0*/ 	.word	0x00000000
        /*05d4*/ 	.word	0x00000000
        /*05d8*/ 	.short	0x0101
        /*05da*/ 	.byte	0xff
	.zero		1


	//   ....[80]....
        /*05dc*/ 	.word	0x000054d0
        /*05e0*/ 	.word	0x000000ff
        /*05e4*/ 	.word	0x00000060
        /*05e8*/ 	.short	0x010a
        /*05ea*/ 	.byte	0x05
	.zero		1


	//   ....[81]....
        /*05ec*/ 	.word	0x00005530
        /*05f0*/ 	.word	0x00000008
        /*05f4*/ 	.word	0x000000b0
        /*05f8*/ 	.short	0x010a
        /*05fa*/ 	.byte	0x27
	.zero		1


	//   ....[82]....
        /*05fc*/ 	.word	0x000055c0
        /*0600*/ 	.word	0x000000ff
        /*0604*/ 	.word	0x00000060
        /*0608*/ 	.short	0x010a
        /*060a*/ 	.byte	0x05
	.zero		1


	//   ....[83]....
        /*060c*/ 	.word	0x00005700
        /*0610*/ 	.word	0x00000008
        /*0614*/ 	.word	0x000000b0
        /*0618*/ 	.short	0x010a
        /*061a*/ 	.byte	0x27
	.zero		1


	//   ....[84]....
        /*061c*/ 	.word	0x00005950
        /*0620*/ 	.word	0x000000ff
        /*0624*/ 	.word	0x00000000
        /*0628*/ 	.short	0x0101
        /*062a*/ 	.byte	0x05
	.zero		1


	//   ....[85]....
        /*062c*/ 	.word	0x00005ce0
        /*0630*/ 	.word	0x000000ff
        /*0634*/ 	.word	0x00000000
        /*0638*/ 	.short	0x0101
        /*063a*/ 	.byte	0x04
	.zero		1


	//   ....[86]....
        /*063c*/ 	.word	0x00005f50
        /*0640*/ 	.word	0x00000004
        /*0644*/ 	.word	0x00000100
        /*0648*/ 	.short	0x010a
        /*064a*/ 	.byte	0xff
	.zero		1


	//   ....[87]....
        /*064c*/ 	.word	0x00005fb0
        /*0650*/ 	.word	0x00000004
        /*0654*/ 	.word	0x00000030
        /*0658*/ 	.short	0x010a
        /*065a*/ 	.byte	0xff
	.zero		1


	//   ....[88]....
        /*065c*/ 	.word	0x00006010
        /*0660*/ 	.word	0x00000004
        /*0664*/ 	.word	0x00000030
        /*0668*/ 	.short	0x010a
        /*066a*/ 	.byte	0xff
	.zero		1


	//   ....[89]....
        /*066c*/ 	.word	0x00006060
        /*0670*/ 	.word	0x00000008
        /*0674*/ 	.word	0x00000090
        /*0678*/ 	.short	0x010a
        /*067a*/ 	.byte	0xff
	.zero		1


	//   ....[90]....
        /*067c*/ 	.word	0x000060c0
        /*0680*/ 	.word	0x00000000
        /*0684*/ 	.word	0x00000000
        /*0688*/ 	.short	0x010a
        /*068a*/ 	.byte	0xff
	.zero		1


	//   ....[91]....
        /*068c*/ 	.word	0x00006120
        /*0690*/ 	.word	0x00000000
        /*0694*/ 	.word	0x00000000
        /*0698*/ 	.short	0x010a
        /*069a*/ 	.byte	0xff
	.zero		1


	//   ....[92]....
        /*069c*/ 	.word	0x00006180
        /*06a0*/ 	.word	0x00000000
        /*06a4*/ 	.word	0x00000000
        /*06a8*/ 	.short	0x010a
        /*06aa*/ 	.byte	0xff
	.zero		1


	//   ....[93]....
        /*06ac*/ 	.word	0x000061e0
        /*06b0*/ 	.word	0x00000000
        /*06b4*/ 	.word	0x00000000
        /*06b8*/ 	.short	0x010a
        /*06ba*/ 	.byte	0xff
	.zero		1


	//   ....[94]....
        /*06bc*/ 	.word	0x00006240
        /*06c0*/ 	.word	0x00000000
        /*06c4*/ 	.word	0x00000000
        /*06c8*/ 	.short	0x010a
        /*06ca*/ 	.byte	0xff
	.zero		1


	//   ....[95]....
        /*06cc*/ 	.word	0x00006290
        /*06d0*/ 	.word	0x00000002
        /*06d4*/ 	.word	0x000000f0
        /*06d8*/ 	.short	0x010a
        /*06da*/ 	.byte	0xff
	.zero		1


	//   ....[96]....
        /*06dc*/ 	.word	0x000062f0
        /*06e0*/ 	.word	0x00000002
        /*06e4*/ 	.word	0x000000a0
        /*06e8*/ 	.short	0x010a
        /*06ea*/ 	.byte	0xff
	.zero		1


	//   ....[97]....
        /*06ec*/ 	.word	0x00006340
        /*06f0*/ 	.word	0x00000002
        /*06f4*/ 	.word	0x00000090
        /*06f8*/ 	.short	0x010a
        /*06fa*/ 	.byte	0xff
	.zero		1


	//   ....[98]....
        /*06fc*/ 	.word	0x000063a0
        /*0700*/ 	.word	0x00000000
        /*0704*/ 	.word	0x000000a0
        /*0708*/ 	.short	0x010a
        /*070a*/ 	.byte	0xff
	.zero		1


	//   ....[99]....
        /*070c*/ 	.word	0x000063f0
        /*0710*/ 	.word	0x00000000
        /*0714*/ 	.word	0x00000090
        /*0718*/ 	.short	0x010a
        /*071a*/ 	.byte	0xff
	.zero		1


	//   ....[100]....
        /*071c*/ 	.word	0x00006450
        /*0720*/ 	.word	0x00000003
        /*0724*/ 	.word	0x000000d0
        /*0728*/ 	.short	0x010a
        /*072a*/ 	.byte	0xff
	.zero		1


	//   ....[101]....
        /*072c*/ 	.word	0x000064b0
        /*0730*/ 	.word	0x00000000
        /*0734*/ 	.word	0x00000000
        /*0738*/ 	.short	0x010a
        /*073a*/ 	.byte	0xff
	.zero		1


	//   ....[102]....
        /*073c*/ 	.word	0x00006510
        /*0740*/ 	.word	0x00000000
        /*0744*/ 	.word	0x00000000
        /*0748*/ 	.short	0x010a
        /*074a*/ 	.byte	0xff
	.zero		1


	//   ....[103]....
        /*074c*/ 	.word	0x00006570
        /*0750*/ 	.word	0x00000000
        /*0754*/ 	.word	0x00000000
        /*0758*/ 	.short	0x010a
        /*075a*/ 	.byte	0xff
	.zero		1


	//   ....[104]....
        /*075c*/ 	.word	0x000065d0
        /*0760*/ 	.word	0x00000000
        /*0764*/ 	.word	0x00000000
        /*0768*/ 	.short	0x010a
        /*076a*/ 	.byte	0xff
	.zero		1


	//   ....[105]....
        /*076c*/ 	.word	0x00006630
        /*0770*/ 	.word	0x00000000
        /*0774*/ 	.word	0x00000000
        /*0778*/ 	.short	0x010a
        /*077a*/ 	.byte	0xff
	.zero		1


	//   ....[106]....
        /*077c*/ 	.word	0x00006680
        /*0780*/ 	.word	0x00000000
        /*0784*/ 	.word	0x00000090
        /*0788*/ 	.short	0x010a
        /*078a*/ 	.byte	0xff
	.zero		1


	//   ....[107]....
        /*078c*/ 	.word	0x000066e0
        /*0790*/ 	.word	0x00000000
        /*0794*/ 	.word	0x00000088
        /*0798*/ 	.short	0x010a
        /*079a*/ 	.byte	0xff
	.zero		1


	//   ....[108]....
        /*079c*/ 	.word	0x00006740
        /*07a0*/ 	.word	0x00000000
        /*07a4*/ 	.word	0x00000070
        /*07a8*/ 	.short	0x010a
        /*07aa*/ 	.byte	0xff
	.zero		1


	//   ....[109]....
        /*07ac*/ 	.word	0x000067a0
        /*07b0*/ 	.word	0x00000000
        /*07b4*/ 	.word	0x00000000
        /*07b8*/ 	.short	0x010a
        /*07ba*/ 	.byte	0xff
	.zero		1


	//   ....[110]....
        /*07bc*/ 	.word	0x000067f0
        /*07c0*/ 	.word	0x00000000
        /*07c4*/ 	.word	0x00000090
        /*07c8*/ 	.short	0x010a
        /*07ca*/ 	.byte	0xff
	.zero		1


	//   ....[111]....
        /*07cc*/ 	.word	0x00006850
        /*07d0*/ 	.word	0x00000000
        /*07d4*/ 	.word	0x00000060
        /*07d8*/ 	.short	0x010a
        /*07da*/ 	.byte	0xff
	.zero		1


	//   ....[112]....
        /*07dc*/ 	.word	0x000068b0
        /*07e0*/ 	.word	0x00000000
        /*07e4*/ 	.word	0x000000b0
        /*07e8*/ 	.short	0x010a
        /*07ea*/ 	.byte	0xff
	.zero		1


	//----- nvinfo : EIATTR_NUM_MBARRIERS
	.align		4
.L_44:
        /*07ec*/ 	.byte	0x03, 0x38
        /*07ee*/ 	.short	0x0022


	//----- nvinfo : EIATTR_EXIT_INSTR_OFFSETS
	.align		4
        /*07f0*/ 	.byte	0x04, 0x1c
        /*07f2*/ 	.short	(.L_46 - .L_45)


	//   ....[0]....
.L_45:
        /*07f4*/ 	.word	0x00002770


	//   ....[1]....
        /*07f8*/ 	.word	0x00002c60


	//   ....[2]....
        /*07fc*/ 	.word	0x00002cc0


	//   ....[3]....
        /*0800*/ 	.word	0x00003d80


	//   ....[4]....
        /*0804*/ 	.word	0x000049c0


	//   ....[5]....
        /*0808*/ 	.word	0x00004a00


	//   ....[6]....
        /*080c*/ 	.word	0x00005e80


	//   ....[7]....
        /*0810*/ 	.word	0x00005ef0


	//   ....[8]....
        /*0814*/ 	.word	0x00005f20


	//   ....[9]....
        /*0818*/ 	.word	0x00005f40


	//----- nvinfo : EIATTR_MAX_THREADS
	.align		4
.L_46:
        /*081c*/ 	.byte	0x04, 0x05
        /*081e*/ 	.short	(.L_48 - .L_47)
.L_47:
        /*0820*/ 	.word	0x00000100
        /*0824*/ 	.word	0x00000001
        /*0828*/ 	.word	0x00000001


	//----- nvinfo : EIATTR_CRS_STACK_SIZE
	.align		4
.L_48:
        /*082c*/ 	.byte	0x04, 0x1e
        /*082e*/ 	.short	(.L_50 - .L_49)
.L_49:
        /*0830*/ 	.word	0x00000000


	//----- nvinfo : EIATTR_CBANK_PARAM_SIZE
	.align		4
.L_50:
        /*0834*/ 	.byte	0x03, 0x19
        /*0836*/ 	.short	0x0800


	//----- nvinfo : EIATTR_PARAM_CBANK
	.align		4
        /*0838*/ 	.byte	0x04, 0x0a
        /*083a*/ 	.short	(.L_52 - .L_51)
	.align		4
.L_51:
        /*083c*/ 	.word	index@(.nv.constant0._ZN7cutlass13device_kernelINS_4gemm6kernel13GemmUniversalIN4cute5tupleIJiiiiEEENS1_10collective13CollectiveMmaINS1_35MainloopSm100TmaUmmaWarpSpecializedILi6ELi2ELi4ENS5_IJNS4_1CILi1EEESB_SB_EEEEENS5_IJNSA_ILi128EEENSA_ILi8EEESE_EEENS_10bfloat16_tENS5_IJlSB_lEEESH_SI_NS4_8TiledMMAINS4_8MMA_AtomIJNS4_20SM100_MMA_F16BF16_SSISH_SH_fLi128ELi8ELNS4_4UMMA5MajorE0ELSN_0ELNSM_7ScaleInE0ELSO_0EEEEEENS4_6LayoutISC_NS5_IJNSA_ILi0EEESS_SS_EEEEENS5_IJNS4_10UnderscoreESV_SV_EEEEENS4_13SM90_TMA_LOADENS4_14ComposedLayoutINS4_7SwizzleILi3ELi4ELi3EEENS4_18smem_ptr_flag_bitsILi16EEENSR_INS5_IJSF_NSA_ILi64EEEEEENS5_IJS14_SB_EEEEEEEvNS4_8identityESY_S18_vS19_EENS_8epilogue10collective18CollectiveEpilogueINS1B_23Sm100TmaWarpSpecializedILi2ELi1ELi8ELb1ELb0EEEJSG_NS5_IJNSR_ISE_SB_EENSR_ISF_SB_EEEEESH_SI_SH_SI_NS1B_6fusion15FusionCallbacksIS1F_NS1J_17LinearCombinationISH_fSH_fLNS_15FloatRoundStyleE2EEESG_S1I_JEEENS4_5SM1004TMEM4LOAD25SM100_TMEM_LOAD_32dp32b8xESY_NSZ_INS10_ILi0ELi4ELi3EEES13_NSR_INS5_IJSF_SF_EEENS5_IJSF_SB_EEEEEEENS4_39AutoVectorizingCopyWithAssumedAlignmentILi128EEENS4_14SM90_TMA_STOREES1X_S1Z_S1Z_EEEvvEEEEvNT_6ParamsE)
        /*0840*/ 	.short	0x0380
        /*0842*/ 	.short	0x0800


	//----- nvinfo : EIATTR_SW_WAR
	.align		4
.L_52:
        /*0844*/ 	.byte	0x04, 0x36
        /*0846*/ 	.short	(.L_54 - .L_53)
.L_53:
        /*0848*/ 	.word	0x00000008
.L_54:


//--------------------- .nv.callgraph             --------------------------
	.section	.nv.callgraph,"",@"SHT_CUDA_CALLGRAPH"
	.align	4
	.sectionentsize	8
	.align		4
        /*0000*/ 	.word	0x00000000
	.align		4
        /*0004*/ 	.word	0xffffffff
	.align		4
        /*0008*/ 	.word	index@(_ZN7cutlass13device_kernelINS_4gemm6kernel13GemmUniversalIN4cute5tupleIJiiiiEEENS1_10collective13CollectiveMmaINS1_35MainloopSm100TmaUmmaWarpSpecializedILi6ELi2ELi4ENS5_IJNS4_1CILi1EEESB_SB_EEEEENS5_IJNSA_ILi128EEENSA_ILi8EEESE_EEENS_10bfloat16_tENS5_IJlSB_lEEESH_SI_NS4_8TiledMMAINS4_8MMA_AtomIJNS4_20SM100_MMA_F16BF16_SSISH_SH_fLi128ELi8ELNS4_4UMMA5MajorE0ELSN_0ELNSM_7ScaleInE0ELSO_0EEEEEENS4_6LayoutISC_NS5_IJNSA_ILi0EEESS_SS_EEEEENS5_IJNS4_10UnderscoreESV_SV_EEEEENS4_13SM90_TMA_LOADENS4_14ComposedLayoutINS4_7SwizzleILi3ELi4ELi3EEENS4_18smem_ptr_flag_bitsILi16EEENSR_INS5_IJSF_NSA_ILi64EEEEEENS5_IJS14_SB_EEEEEEEvNS4_8identityESY_S18_vS19_EENS_8epilogue10collective18CollectiveEpilogueINS1B_23Sm100TmaWarpSpecializedILi2ELi1ELi8ELb1ELb0EEEJSG_NS5_IJNSR_ISE_SB_EENSR_ISF_SB_EEEEESH_SI_SH_SI_NS1B_6fusion15FusionCallbacksIS1F_NS1J_17LinearCombinationISH_fSH_fLNS_15FloatRoundStyleE2EEESG_S1I_JEEENS4_5SM1004TMEM4LOAD25SM100_TMEM_LOAD_32dp32b8xESY_NSZ_INS10_ILi0ELi4ELi3EEES13_NSR_INS5_IJSF_SF_EEENS5_IJSF_SB_EEEEEEENS4_39AutoVectorizingCopyWithAssumedAlignmentILi128EEENS4_14SM90_TMA_STOREES1X_S1Z_S1Z_EEEvvEEEEvNT_6ParamsE)
	.align		4
        /*000c*/ 	.word	index@(__assertfail)
	.align		4
        /*0010*/ 	.word	0x00000000
	.align		4
        /*0014*/ 	.word	0xfffffffe
	.align		4
        /*0018*/ 	.word	0x00000000
	.align		4
        /*001c*/ 	.word	0xfffffffd
	.align		4
        /*0020*/ 	.word	0x00000000
	.align		4
        /*0024*/ 	.word	0xfffffffc


//--------------------- .nv.constant4             --------------------------
	.section	.nv.constant4,"a",@progbits
	.align	8
	.align		8
.nv.constant4:
        /*0000*/ 	.dword	__assertfail
	.align		8
        /*0008*/ 	.dword	__unnamed_1
	.align		8
        /*0010*/ 	.dword	_ZN40_INTERNAL_cf070f72_4_k_cu_cf7cfee8_106204cuda3std3__45__cpo5beginE
	.align		8
        /*0018*/ 	.dword	_ZN40_INTERNAL_cf070f72_4_k_cu_cf7cfee8_106204cuda3std3__45__cpo3endE
	.align		8
        /*0020*/ 	.dword	_ZN40_INTERNAL_cf070f72_4_k_cu_cf7cfee8_106204cuda3std3__45__cpo6cbeginE
	.align		8
        /*0028*/ 	.dword	_ZN40_INTERNAL_cf070f72_4_k_cu_cf7cfee8_106204cuda3std3__45__cpo4cendE
	.align		8
        /*0030*/ 	.dword	_ZN40_INTERNAL_cf070f72_4_k_cu_cf7cfee8_106204cuda3std3__442_GLOBAL__N__cf070f72_4_k_cu_cf7cfee8_106206ignoreE
	.align		8
        /*0038*/ 	.dword	_ZN40_INTERNAL_cf070f72_4_k_cu_cf7cfee8_106204cuda3std3__419piecewise_constructE
	.align		8
        /*0040*/ 	.dword	_ZN40_INTERNAL_cf070f72_4_k_cu_cf7cfee8_106204cuda3std3__48in_placeE
	.align		8
        /*0048*/ 	.dword	_ZN40_INTERNAL_cf070f72_4_k_cu_cf7cfee8_106204cuda3std6ranges3__45__cpo4swapE
	.align		8
        /*0050*/ 	.dword	_ZN40_INTERNAL_cf070f72_4_k_cu_cf7cfee8_106204cuda3std6ranges3__45__cpo9iter_moveE
	.align		8
        /*0058*/ 	.dword	_ZN40_INTERNAL_cf070f72_4_k_cu_cf7cfee8_106204cute7productE
	.align		8
        /*0060*/ 	.dword	_ZN40_INTERNAL_cf070f72_4_k_cu_cf7cfee8_106204cute1_E
	.align		8
        /*0068*/ 	.dword	$str$25
	.align		8
        /*0070*/ 	.dword	$str$26


//--------------------- .text._ZN7cutlass13device_kernelINS_4gemm6kernel13GemmUniversalIN4cute5tupleIJiiiiEEENS1_10collective13CollectiveMmaINS1_35MainloopSm100TmaUmmaWarpSpecializedILi6ELi2ELi4ENS5_IJNS4_1CILi1EEESB_SB_EEEEENS5_IJNSA_ILi128EEENSA_ILi8EEESE_EEENS_10bfloat16_tENS5_IJlSB_lEEESH_SI_NS4_8TiledMMAINS4_8MMA_AtomIJNS4_20SM100_MMA_F16BF16_SSISH_SH_fLi128ELi8ELNS4_4UMMA5MajorE0ELSN_0ELNSM_7ScaleInE0ELSO_0EEEEEENS4_6LayoutISC_NS5_IJNSA_ILi0EEESS_SS_EEEEENS5_IJNS4_10UnderscoreESV_SV_EEEEENS4_13SM90_TMA_LOADENS4_14ComposedLayoutINS4_7SwizzleILi3ELi4ELi3EEENS4_18smem_ptr_flag_bitsILi16EEENSR_INS5_IJSF_NSA_ILi64EEEEEENS5_IJS14_SB_EEEEEEEvNS4_8identityESY_S18_vS19_EENS_8epilogue10collective18CollectiveEpilogueINS1B_23Sm100TmaWarpSpecializedILi2ELi1ELi8ELb1ELb0EEEJSG_NS5_IJNSR_ISE_SB_EENSR_ISF_SB_EEEEESH_SI_SH_SI_NS1B_6fusion15FusionCallbacksIS1F_NS1J_17LinearCombinationISH_fSH_fLNS_15FloatRoundStyleE2EEESG_S1I_JEEENS4_5SM1004TMEM4LOAD25SM100_TMEM_LOAD_32dp32b8xESY_NSZ_INS10_ILi0ELi4ELi3EEES13_NSR_INS5_IJSF_SF_EEENS5_IJSF_SB_EEEEEEENS4_39AutoVectorizingCopyWithAssumedAlignmentILi128EEENS4_14SM90_TMA_STOREES1X_S1Z_S1Z_EEEvvEEEEvNT_6ParamsE --------------------------
	.section	.text._ZN7cutlass13device_kernelINS_4gemm6kernel13GemmUniversalIN4cute5tupleIJiiiiEEENS1_10collective13CollectiveMmaINS1_35MainloopSm100TmaUmmaWarpSpecializedILi6ELi2ELi4ENS5_IJNS4_1CILi1EEESB_SB_EEEEENS5_IJNSA_ILi128EEENSA_ILi8EEESE_EEENS_10bfloat16_tENS5_IJlSB_lEEESH_SI_NS4_8TiledMMAINS4_8MMA_AtomIJNS4_20SM100_MMA_F16BF16_SSISH_SH_fLi128ELi8ELNS4_4UMMA5MajorE0ELSN_0ELNSM_7ScaleInE0ELSO_0EEEEEENS4_6LayoutISC_NS5_IJNSA_ILi0EEESS_SS_EEEEENS5_IJNS4_10UnderscoreESV_SV_EEEEENS4_13SM90_TMA_LOADENS4_14ComposedLayoutINS4_7SwizzleILi3ELi4ELi3EEENS4_18smem_ptr_flag_bitsILi16EEENSR_INS5_IJSF_NSA_ILi64EEEEEENS5_IJS14_SB_EEEEEEEvNS4_8identityESY_S18_vS19_EENS_8epilogue10collective18CollectiveEpilogueINS1B_23Sm100TmaWarpSpecializedILi2ELi1ELi8ELb1ELb0EEEJSG_NS5_IJNSR_ISE_SB_EENSR_ISF_SB_EEEEESH_SI_SH_SI_NS1B_6fusion15FusionCallbacksIS1F_NS1J_17LinearCombinationISH_fSH_fLNS_15FloatRoundStyleE2EEESG_S1I_JEEENS4_5SM1004TMEM4LOAD25SM100_TMEM_LOAD_32dp32b8xESY_NSZ_INS10_ILi0ELi4ELi3EEES13_NSR_INS5_IJSF_SF_EEENS5_IJSF_SB_EEEEEEENS4_39AutoVectorizingCopyWithAssumedAlignmentILi128EEENS4_14SM90_TMA_STOREES1X_S1Z_S1Z_EEEvvEEEEvNT_6ParamsE,"ax",@progbits
	.align	128
.text._ZN7cutlass13device_kernelINS_4gemm6kernel13GemmUniversalIN4cute5tupleIJiiiiEEENS1_10collective13CollectiveMmaINS1_35MainloopSm100TmaUmmaWarpSpecializedILi6ELi2ELi4ENS5_IJNS4_1CILi1EEESB_SB_EEEEENS5_IJNSA_ILi128EEENSA_ILi8EEESE_EEENS_10bfloat16_tENS5_IJlSB_lEEESH_SI_NS4_8TiledMMAINS4_8MMA_AtomIJNS4_20SM100_MMA_F16BF16_SSISH_SH_fLi128ELi8ELNS4_4UMMA5MajorE0ELSN_0ELNSM_7ScaleInE0ELSO_0EEEEEENS4_6LayoutISC_NS5_IJNSA_ILi0EEESS_SS_EEEEENS5_IJNS4_10UnderscoreESV_SV_EEEEENS4_13SM90_TMA_LOADENS4_14ComposedLayoutINS4_7SwizzleILi3ELi4ELi3EEENS4_18smem_ptr_flag_bitsILi16EEENSR_INS5_IJSF_NSA_ILi64EEEEEENS5_IJS14_SB_EEEEEEEvNS4_8identityESY_S18_vS19_EENS_8epilogue10collective18CollectiveEpilogueINS1B_23Sm100TmaWarpSpecializedILi2ELi1ELi8ELb1ELb0EEEJSG_NS5_IJNSR_ISE_SB_EENSR_ISF_SB_EEEEESH_SI_SH_SI_NS1B_6fusion15FusionCallbacksIS1F_NS1J_17LinearCombinationISH_fSH_fLNS_15FloatRoundStyleE2EEESG_S1I_JEEENS4_5SM1004TMEM4LOAD25SM100_TMEM_LOAD_32dp32b8xESY_NSZ_INS10_ILi0ELi4ELi3EEES13_NSR_INS5_IJSF_SF_EEENS5_IJSF_SB_EEEEEEENS4_39AutoVectorizingCopyWithAssumedAlignmentILi128EEENS4_14SM90_TMA_STOREES1X_S1Z_S1Z_EEEvvEEEEvNT_6ParamsE:
        .type           _ZN7cutlass13device_kernelINS_4gemm6kernel13GemmUniversalIN4cute5tupleIJiiiiEEENS1_10collective13CollectiveMmaINS1_35MainloopSm100TmaUmmaWarpSpecializedILi6ELi2ELi4ENS5_IJNS4_1CILi1EEESB_SB_EEEEENS5_IJNSA_ILi128EEENSA_ILi8EEESE_EEENS_10bfloat16_tENS5_IJlSB_lEEESH_SI_NS4_8TiledMMAINS4_8MMA_AtomIJNS4_20SM100_MMA_F16BF16_SSISH_SH_fLi128ELi8ELNS4_4UMMA5MajorE0ELSN_0ELNSM_7ScaleInE0ELSO_0EEEEEENS4_6LayoutISC_NS5_IJNSA_ILi0EEESS_SS_EEEEENS5_IJNS4_10UnderscoreESV_SV_EEEEENS4_13SM90_TMA_LOADENS4_14ComposedLayoutINS4_7SwizzleILi3ELi4ELi3EEENS4_18smem_ptr_flag_bitsILi16EEENSR_INS5_IJSF_NSA_ILi64EEEEEENS5_IJS14_SB_EEEEEEEvNS4_8identityESY_S18_vS19_EENS_8epilogue10collective18CollectiveEpilogueINS1B_23Sm100TmaWarpSpecializedILi2ELi1ELi8ELb1ELb0EEEJSG_NS5_IJNSR_ISE_SB_EENSR_ISF_SB_EEEEESH_SI_SH_SI_NS1B_6fusion15FusionCallbacksIS1F_NS1J_17LinearCombinationISH_fSH_fLNS_15FloatRoundStyleE2EEESG_S1I_JEEENS4_5SM1004TMEM4LOAD25SM100_TMEM_LOAD_32dp32b8xESY_NSZ_INS10_ILi0ELi4ELi3EEES13_NSR_INS5_IJSF_SF_EEENS5_IJSF_SB_EEEEEEENS4_39AutoVectorizingCopyWithAssumedAlignmentILi128EEENS4_14SM90_TMA_STOREES1X_S1Z_S1Z_EEEvvEEEEvNT_6ParamsE,@function
        .size           _ZN7cutlass13device_kernelINS_4gemm6kernel13GemmUniversalIN4cute5tupleIJiiiiEEENS1_10collective13CollectiveMmaINS1_35MainloopSm100TmaUmmaWarpSpecializedILi6ELi2ELi4ENS5_IJNS4_1CILi1EEESB_SB_EEEEENS5_IJNSA_ILi128EEENSA_ILi8EEESE_EEENS_10bfloat16_tENS5_IJlSB_lEEESH_SI_NS4_8TiledMMAINS4_8MMA_AtomIJNS4_20SM100_MMA_F16BF16_SSISH_SH_fLi128ELi8ELNS4_4UMMA5MajorE0ELSN_0ELNSM_7ScaleInE0ELSO_0EEEEEENS4_6LayoutISC_NS5_IJNSA_ILi0EEESS_SS_EEEEENS5_IJNS4_10UnderscoreESV_SV_EEEEENS4_13SM90_TMA_LOADENS4_14ComposedLayoutINS4_7SwizzleILi3ELi4ELi3EEENS4_18smem_ptr_flag_bitsILi16EEENSR_INS5_IJSF_NSA_ILi64EEEEEENS5_IJS14_SB_EEEEEEEvNS4_8identityESY_S18_vS19_EENS_8epilogue10collective18CollectiveEpilogueINS1B_23Sm100TmaWarpSpecializedILi2ELi1ELi8ELb1ELb0EEEJSG_NS5_IJNSR_ISE_SB_EENSR_ISF_SB_EEEEESH_SI_SH_SI_NS1B_6fusion15FusionCallbacksIS1F_NS1J_17LinearCombinationISH_fSH_fLNS_15FloatRoundStyleE2EEESG_S1I_JEEENS4_5SM1004TMEM4LOAD25SM100_TMEM_LOAD_32dp32b8xESY_NSZ_INS10_ILi0ELi4ELi3EEES13_NSR_INS5_IJSF_SF_EEENS5_IJSF_SB_EEEEEEENS4_39AutoVectorizingCopyWithAssumedAlignmentILi128EEENS4_14SM90_TMA_STOREES1X_S1Z_S1Z_EEEvvEEEEvNT_6ParamsE,(.L_x_140 - _ZN7cutlass13device_kernelINS_4gemm6kernel13GemmUniversalIN4cute5tupleIJiiiiEEENS1_10collective13CollectiveMmaINS1_35MainloopSm100TmaUmmaWarpSpecializedILi6ELi2ELi4ENS5_IJNS4_1CILi1EEESB_SB_EEEEENS5_IJNSA_ILi128EEENSA_ILi8EEESE_EEENS_10bfloat16_tENS5_IJlSB_lEEESH_SI_NS4_8TiledMMAINS4_8MMA_AtomIJNS4_20SM100_MMA_F16BF16_SSISH_SH_fLi128ELi8ELNS4_4UMMA5MajorE0ELSN_0ELNSM_7ScaleInE0ELSO_0EEEEEENS4_6LayoutISC_NS5_IJNSA_ILi0EEESS_SS_EEEEENS5_IJNS4_10UnderscoreESV_SV_EEEEENS4_13SM90_TMA_LOADENS4_14ComposedLayoutINS4_7SwizzleILi3ELi4ELi3EEENS4_18smem_ptr_flag_bitsILi16EEENSR_INS5_IJSF_NSA_ILi64EEEEEENS5_IJS14_SB_EEEEEEEvNS4_8identityESY_S18_vS19_EENS_8epilogue10collective18CollectiveEpilogueINS1B_23Sm100TmaWarpSpecializedILi2ELi1ELi8ELb1ELb0EEEJSG_NS5_IJNSR_ISE_SB_EENSR_ISF_SB_EEEEESH_SI_SH_SI_NS1B_6fusion15FusionCallbacksIS1F_NS1J_17LinearCombinationISH_fSH_fLNS_15FloatRoundStyleE2EEESG_S1I_JEEENS4_5SM1004TMEM4LOAD25SM100_TMEM_LOAD_32dp32b8xESY_NSZ_INS10_ILi0ELi4ELi3EEES13_NSR_INS5_IJSF_SF_EEENS5_IJSF_SB_EEEEEEENS4_39AutoVectorizingCopyWithAssumedAlignmentILi128EEENS4_14SM90_TMA_STOREES1X_S1Z_S1Z_EEEvvEEEEvNT_6ParamsE)
        .other          _ZN7cutlass13device_kernelINS_4gemm6kernel13GemmUniversalIN4cute5tupleIJiiiiEEENS1_10collective13CollectiveMmaINS1_35MainloopSm100TmaUmmaWarpSpecializedILi6ELi2ELi4ENS5_IJNS4_1CILi1EEESB_SB_EEEEENS5_IJNSA_ILi128EEENSA_ILi8EEESE_EEENS_10bfloat16_tENS5_IJlSB_lEEESH_SI_NS4_8TiledMMAINS4_8MMA_AtomIJNS4_20SM100_MMA_F16BF16_SSISH_SH_fLi128ELi8ELNS4_4UMMA5MajorE0ELSN_0ELNSM_7ScaleInE0ELSO_0EEEEEENS4_6LayoutISC_NS5_IJNSA_ILi0EEESS_SS_EEEEENS5_IJNS4_10UnderscoreESV_SV_EEEEENS4_13SM90_TMA_LOADENS4_14ComposedLayoutINS4_7SwizzleILi3ELi4ELi3EEENS4_18smem_ptr_flag_bitsILi16EEENSR_INS5_IJSF_NSA_ILi64EEEEEENS5_IJS14_SB_EEEEEEEvNS4_8identityESY_S18_vS19_EENS_8epilogue10collective18CollectiveEpilogueINS1B_23Sm100TmaWarpSpecializedILi2ELi1ELi8ELb1ELb0EEEJSG_NS5_IJNSR_ISE_SB_EENSR_ISF_SB_EEEEESH_SI_SH_SI_NS1B_6fusion15FusionCallbacksIS1F_NS1J_17LinearCombinationISH_fSH_fLNS_15FloatRoundStyleE2EEESG_S1I_JEEENS4_5SM1004TMEM4LOAD25SM100_TMEM_LOAD_32dp32b8xESY_NSZ_INS10_ILi0ELi4ELi3EEES13_NSR_INS5_IJSF_SF_EEENS5_IJSF_SB_EEEEEEENS4_39AutoVectorizingCopyWithAssumedAlignmentILi128EEENS4_14SM90_TMA_STOREES1X_S1Z_S1Z_EEEvvEEEEvNT_6ParamsE,@"STO_CUDA_ENTRY STV_DEFAULT"
_ZN7cutlass13device_kernelINS_4gemm6kernel13GemmUniversalIN4cute5tupleIJiiiiEEENS1_10collective13CollectiveMmaINS1_35MainloopSm100TmaUmmaWarpSpecializedILi6ELi2ELi4ENS5_IJNS4_1CILi1EEESB_SB_EEEEENS5_IJNSA_ILi128EEENSA_ILi8EEESE_EEENS_10bfloat16_tENS5_IJlSB_lEEESH_SI_NS4_8TiledMMAINS4_8MMA_AtomIJNS4_20SM100_MMA_F16BF16_SSISH_SH_fLi128ELi8ELNS4_4UMMA5MajorE0ELSN_0ELNSM_7ScaleInE0ELSO_0EEEEEENS4_6LayoutISC_NS5_IJNSA_ILi0EEESS_SS_EEEEENS5_IJNS4_10UnderscoreESV_SV_EEEEENS4_13SM90_TMA_LOADENS4_14ComposedLayoutINS4_7SwizzleILi3ELi4ELi3EEENS4_18smem_ptr_flag_bitsILi16EEENSR_INS5_IJSF_NSA_ILi64EEEEEENS5_IJS14_SB_EEEEEEEvNS4_8identityESY_S18_vS19_EENS_8epilogue10collective18CollectiveEpilogueINS1B_23Sm100TmaWarpSpecializedILi2ELi1ELi8ELb1ELb0EEEJSG_NS5_IJNSR_ISE_SB_EENSR_ISF_SB_EEEEESH_SI_SH_SI_NS1B_6fusion15FusionCallbacksIS1F_NS1J_17LinearCombinationISH_fSH_fLNS_15FloatRoundStyleE2EEESG_S1I_JEEENS4_5SM1004TMEM4LOAD25SM100_TMEM_LOAD_32dp32b8xESY_NSZ_INS10_ILi0ELi4ELi3EEES13_NSR_INS5_IJSF_SF_EEENS5_IJSF_SB_EEEEEEENS4_39AutoVectorizingCopyWithAssumedAlignmentILi128EEENS4_14SM90_TMA_STOREES1X_S1Z_S1Z_EEEvvEEEEvNT_6ParamsE:
[----:B------:R-:W1:Y:S01]  /*0000*/  LDC R1, c[0x0][0x37c] ;  /* 0x0000df00ff017b82 */ /* 0x000e620000000800 */
[----:B------:R-:W2:Y:S01]  /*0010*/  S2R R57, SR_TID.X ;  /* 0x0000000000397919 */ /* 0x000ea20000002100 */
[----:B------:R-:W3:Y:S01]  /*0020*/  LDCU.64 UR4, c[0x0][0x890] ;  /* 0x00011200ff0477ac */ /* 0x000ee20008000a00 */
[----:B------:R-:W-:Y:S02]  /*0030*/  PRMT R42, RZ, 0x7610, R42 ;  /* 0x00007610ff2a7816 */ /* 0x000fe4000000002a */
[----:B------:R-:W-:Y:S01]  /*0040*/  ELECT P5, URZ, PT ;  /* 0x0000000000ff782f */ /* 0x000fe200038a0000 */
[----:B------:R-:W4:Y:S01]  /*0050*/  LDCU.64 UR44, c[0x0][0x358] ;  /* 0x00006b00ff2c77ac */ /* 0x000f220008000a00 */
[----:B---3--:R-:W-:-:S04]  /*0060*/  UISETP.NE.U32.AND UP0, UPT, UR4, URZ, UPT ;  /* 0x000000ff0400728c */ /* 0x008fc8000bf05070 */
[----:B------:R-:W-:Y:S01]  /*0070*/  UISETP.NE.AND.EX UP0, UPT, UR5, URZ, UPT, UP0 ;  /* 0x000000ff0500728c */ /* 0x000fe2000bf05300 */
[----:B--2---:R-:W-:-:S05]  /*0080*/  SHF.R.U32.HI R51, RZ, 0x5, R57 ;  /* 0x00000005ff337819 */ /* 0x004fca0000011639 */
[----:B------:R-:W2:Y:S02]  /*0090*/  SHFL.IDX PT, R0, R51, RZ, 0x1f ;  /* 0x00001fff33007589 */ /* 0x000ea400000e0000 */
[----:B--2---:R-:W-:Y:S01]  /*00a0*/  R2UR UR8, R0 ;  /* 0x00000000000872ca */ /* 0x004fe200000e0000 */
[----:B-1--4-:R-:W-:-:S14]  /*00b0*/  BRA.U UP0, `(.L_x_0) ;  /* 0x00000001002c7547 */ /* 0x012fdc000b800000 */
[----:B------:R-:W1:Y:S02]  /*00c0*/  LDCU.64 UR6, c[0x0][0x888] ;  /* 0x00011100ff0677ac */ /* 0x000e640008000a00 */
[----:B-1----:R-:W-:-:S04]  /*00d0*/  UISETP.NE.U32.AND UP0, UPT, UR6, URZ, UPT ;  /* 0x000000ff0600728c */ /* 0x002fc8000bf05070 */
[----:B------:R-:W-:-:S09]  /*00e0*/  UISETP.NE.AND.EX UP0, UPT, UR7, URZ, UPT, UP0 ;  /* 0x000000ff0700728c */ /* 0x000fd2000bf05300 */
[----:B------:R-:W-:Y:S05]  /*00f0*/  BRA.U !UP0, `(.L_x_1) ;  /* 0x0000000108147547 */ /* 0x000fea000b800000 */
[----:B------:R-:W1:Y:S02]  /*0100*/  LDC.64 R2, c[0x0][0x888] ;  /* 0x00022200ff027b82 */ /* 0x000e640000000a00 */
[----:B-1----:R-:W2:Y:S01]  /*0110*/  LDG.E R0, desc[UR44][R2.64] ;  /* 0x0000002c02007981 */ /* 0x002ea2000c1e1900 */
[----:B------:R-:W-:Y:S01]  /*0120*/  HFMA2 R42, -RZ, RZ, 0, 5.9604644775390625e-08 ;  /* 0x00000001ff2a7431 */ /* 0x000fe200000001ff */
[----:B--2---:R-:W-:Y:S01]  /*0130*/  R2UR UR38, R0 ;  /* 0x00000000002672ca */ /* 0x004fe200000e0000 */
[----:B------:R-:W-:Y:S05]  /*0140*/  BRA `(.L_x_0) ;  /* 0x0000000000087947 */ /* 0x000fea0003800000 */
.L_x_1:
[----:B------:R-:W-:Y:S01]  /*0150*/  HFMA2 R42, -RZ, RZ, 0, 5.9604644775390625e-08 ;  /* 0x00000001ff2a7431 */ /* 0x000fe200000001ff */
[----:B------:R-:W1:Y:S02]  /*0160*/  LDCU UR38, c[0x0][0x880] ;  /* 0x00011000ff2677ac */ /* 0x000e640008000800 */
.L_x_0:
[----:B------:R-:W2:Y:S02]  /*0170*/  LDCU.64 UR6, c[0x0][0x8b0] ;  /* 0x00011600ff0677ac */ /* 0x000ea40008000a00 */
[----:B--2---:R-:W-:-:S04]  /*0180*/  UISETP.NE.U32.AND UP0, UPT, UR6, URZ, UPT ;  /* 0x000000ff0600728c */ /* 0x004fc8000bf05070 */
[----:B------:R-:W-:-:S09]  /*0190*/  UISETP.NE.AND.EX UP0, UPT, UR7, URZ, UPT, UP0 ;  /* 0x000000ff0700728c */ /* 0x000fd2000bf05300 */
[----:B------:R-:W-:Y:S05]  /*01a0*/  BRA.U UP0, `(.L_x_2) ;  /* 0x0000000100207547 */ /* 0x000fea000b800000 */
[----:B------:R-:W2:Y:S02]  /*01b0*/  LDCU.64 UR6, c[0x0][0x8a8] ;  /* 0x00011500ff0677ac */ /* 0x000ea40008000a00 */
[----:B--2---:R-:W-:-:S04]  /*01c0*/  UISETP.NE.U32.AND UP0, UPT, UR6, URZ, UPT ;  /* 0x000000ff0600728c */ /* 0x004fc8000bf05070 */
[----:B------:R-:W-:-:S09]  /*01d0*/  UISETP.NE.AND.EX UP0, UPT, UR7, URZ, UPT, UP0 ;  /* 0x000000ff0700728c */ /* 0x000fd2000bf05300 */
[----:B------:R-:W-:Y:S05]  /*01e0*/  BRA.U !UP0, `(.L_x_3) ;  /* 0x00000001080c7547 */ /* 0x000fea000b800000 */
[----:B------:R-:W2:Y:S02]  /*01f0*/  LDC.64 R2, c[0x0][0x8a8] ;  /* 0x00022a00ff027b82 */ /* 0x000ea40000000a00 */
[----:B--2---:R2:W5:Y:S01]  /*0200*/  LDG.E R27, desc[UR44][R2.64] ;  /* 0x0000002c021b7981 */ /* 0x004562000c1e1900 */
[----:B------:R-:W-:Y:S05]  /*0210*/  BRA `(.L_x_2) ;  /* 0x0000000000047947 */ /* 0x000fea0003800000 */
.L_x_3:
[----:B------:R-:W3:Y:S02]  /*0220*/  LDC R27, c[0x0][0x8a0] ;  /* 0x00022800ff1b7b82 */ /* 0x000ee40000000800 */
.L_x_2:
[----:B------:R-:W-:Y:S01]  /*0230*/  IMAD.U32 R0, RZ, RZ, UR8 ;  /* 0x00000008ff007e24 */ /* 0x000fe2000f8e00ff */
[----:B------:R-:W-:Y:S04]  /*0240*/  BSSY.RECONVERGENT B0, `(.L_x_4) ;  /* 0x000000c000007945 */ /* 0x000fe80003800200 */
[C---:B------:R-:W-:Y:S02]  /*0250*/  ISETP.NE.OR P1, PT, R0.reuse, 0x1, !P5 ;  /* 0x000000010000780c */ /* 0x040fe40006f25670 */
[----:B------:R-:W-:-:S11]  /*0260*/  ISETP.NE.OR P0, PT, R0, 0x3, !P5 ;  /* 0x000000030000780c */ /* 0x000fd60006f05670 */
[----:B------:R-:W-:Y:S05]  /*0270*/  @P1 BRA `(.L_x_5) ;  /* 0x0000000000201947 */ /* 0x000fea0003800000 */
[----:B------:R-:W4:Y:S02]  /*0280*/  LDCU.64 UR6, c[0x0][0x348] ;  /* 0x00006900ff0677ac */ /* 0x000f240008000a00 */
[----:B----4-:R-:W-:Y:S02]  /*0290*/  UIADD3 UR10, UP1, UPT, UR6, 0x80, URZ ;  /* 0x00000080060a7890 */ /* 0x010fe4000ff3e0ff */
[----:B------:R-:W-:Y:S02]  /*02a0*/  UIADD3 UR6, UP0, UPT, UR6, 0x180, URZ ;  /* 0x0000018006067890 */ /* 0x000fe4000ff1e0ff */
[----:B------:R-:W-:Y:S02]  /*02b0*/  UIADD3.X UR11, UPT, UPT, URZ, UR7, URZ, UP1, !UPT ;  /* 0x00000007ff0b7290 */ /* 0x000fe40008ffe4ff */
[----:B------:R-:W-:-:S07]  /*02c0*/  UIADD3.X UR7, UPT, UPT, URZ, UR7, URZ, UP0, !UPT ;  /* 0x00000007ff077290 */ /* 0x000fce00087fe4ff */
[----:B------:R4:W-:Y:S02]  /*02d0*/  UTMACCTL.PF [UR10] ;  /* 0x000000000a0079b9 */ /* 0x0009e40008040000 */
[----:B------:R4:W-:Y:S02]  /*02e0*/  UTMACCTL.PF [UR6] ;  /* 0x00000000060079b9 */ /* 0x0009e40008040000 */
[----:B----4-:R-:W-:Y:S01]  /*02f0*/  NOP ;  /* 0x0000000000007918 */ /* 0x010fe20000000000 */
.L_x_5:
[----:B-1----:R-:W-:Y:S05]  /*0300*/  BSYNC.RECONVERGENT B0 ;  /* 0x0000000000007941 */ /* 0x002fea0003800200 */
.L_x_4:
[----:B------:R-:W-:Y:S04]  /*0310*/  BSSY.RECONVERGENT B0, `(.L_x_6) ;  /* 0x000000a000007945 */ /* 0x000fe80003800200 */
[----:B------:R-:W-:Y:S05]  /*0320*/  @P0 BRA `(.L_x_7) ;  /* 0x0000000000200947 */ /* 0x000fea0003800000 */
[----:B------:R-:W1:Y:S02]  /*0330*/  LDCU.64 UR6, c[0x0][0x348] ;  /* 0x00006900ff0677ac */ /* 0x000e640008000a00 */
[----:B-1----:R-:W-:Y:S02]  /*0340*/  UIADD3 UR10, UP1, UPT, UR6, 0x580, URZ ;  /* 0x00000580060a7890 */ /* 0x002fe4000ff3e0ff */
[----:B------:R-:W-:Y:S02]  /*0350*/  UIADD3 UR6, UP0, UPT, UR6, 0x680, URZ ;  /* 0x0000068006067890 */ /* 0x000fe4000ff1e0ff */
[----:B------:R-:W-:Y:S02]  /*0360*/  UIADD3.X UR11, UPT, UPT, URZ, UR7, URZ, UP1, !UPT ;  /* 0x00000007ff0b7290 */ /* 0x000fe40008ffe4ff */
[----:B------:R-:W-:-:S07]  /*0370*/  UIADD3.X UR7, UPT, UPT, URZ, UR7, URZ, UP0, !UPT ;  /* 0x00000007ff077290 */ /* 0x000fce00087fe4ff */
[----:B------:R1:W-:Y:S02]  /*0380*/  UTMACCTL.PF [UR10] ;  /* 0x000000000a0079b9 */ /* 0x0003e40008040000 */
[----:B------:R1:W-:Y:S02]  /*0390*/  UTMACCTL.PF [UR6] ;  /* 0x00000000060079b9 */ /* 0x0003e40008040000 */
[----:B-1----:R-:W-:Y:S01]  /*03a0*/  NOP ;  /* 0x0000000000007918 */ /* 0x002fe20000000000 */
.L_x_7:
[----:B------:R-:W-:Y:S05]  /*03b0*/  BSYNC.RECONVERGENT B0 ;  /* 0x0000000000007941 */ /* 0x000fea0003800200 */
.L_x_6:
[----:B------:R-:W1:Y:S01]  /*03c0*/  LDCU.64 UR6, c[0x0][0x888] ;  /* 0x00011100ff0677ac */ /* 0x000e620008000a00 */
[----:B------:R-:W-:Y:S02]  /*03d0*/  UISETP.EQ.U32.AND UP1, UPT, UR4, URZ, UPT ;  /* 0x000000ff0400728c */ /* 0x000fe4000bf22070 */
[----:B------:R-:W-:Y:S02]  /*03e0*/  UPLOP3.LUT UP2, UPT, UPT, UPT, UPT, 0x80, 0x8 ;  /* 0x000000000008789c */ /* 0x000fe40003f4f070 */
[----:B-1----:R-:W-:-:S04]  /*03f0*/  UISETP.NE.U32.AND UP0, UPT, UR6, URZ, UPT ;  /* 0x000000ff0600728c */ /* 0x002fc8000bf05070 */
[----:B------:R-:W-:-:S04]  /*0400*/  UISETP.NE.AND.EX UP0, UPT, UR7, URZ, UPT, UP0 ;  /* 0x000000ff0700728c */ /* 0x000fc8000bf05300 */
[----:B------:R-:W-:-:S04]  /*0410*/  UISETP.EQ.OR.EX UP3, UPT, UR5, URZ, !UP0, UP1 ;  /* 0x000000ff0500728c */ /* 0x000fc8000c762710 */
[----:B------:R-:W-:-:S05]  /*0420*/  UP2UR UR52, UPR, URZ, 0x8 ;  /* 0x00000008ff347883 */ /* 0x000fca0008000000 */
[----:B------:R-:W-:Y:S07]  /*0430*/  BRA.U !UP3, `(.L_x_8) ;  /* 0x000000010b207547 */ /* 0x000fee000b800000 */
[----:B------:R-:W-:Y:S01]  /*0440*/  UISETP.NE.U32.AND UP2, UPT, UR4, URZ, UPT ;  /* 0x000000ff0400728c */ /* 0x000fe2000bf45070 */
[----:B------:R-:W-:Y:S01]  /*0450*/  FSETP.NEU.AND P0, PT, RZ, UR38, PT ;  /* 0x00000026ff007c0b */ /* 0x000fe2000bf0d000 */
[----:B------:R-:W-:Y:S02]  /*0460*/  USEL UR4, URZ, 0xffffffff, UP0 ;  /* 0xffffffffff047887 */ /* 0x000fe40008000000 */
[----:B------:R-:W-:-:S10]  /*0470*/  UISETP.NE.AND.EX UP2, UPT, UR5, URZ, UPT, UP2 ;  /* 0x000000ff0500728c */ /* 0x000fd4000bf45320 */
[----:B------:R-:W-:Y:S01]  /*0480*/  VOTEU.ANY UP1, P0 ;  /* 0x0000000000ff7886 */ /* 0x000fe20000020100 */
[----:B------:R-:W-:-:S04]  /*0490*/  @!UP2 USEL UR4, URZ, 0xffffffff, UP1 ;  /* 0xffffffffff04a887 */ /* 0x000fc80008800000 */
[----:B------:R-:W-:-:S04]  /*04a0*/  ULOP3.LUT UR4, UR4, 0x1, URZ, 0xc0, !UPT ;  /* 0x0000000104047892 */ /* 0x000fc8000f8ec0ff */
[----:B------:R-:W-:-:S11]  /*04b0*/  UISETP.NE.U32.AND UP2, UPT, UR4, 0x1, UPT ;  /* 0x000000010400788c */ /* 0x000fd6000bf45070 */
.L_x_8:
[----:B--2---:R-:W1:Y:S01]  /*04c0*/  SHFL.IDX PT, R2, R51, RZ, 0x1f ;  /* 0x00001fff33027589 */ /* 0x004e6200000e0000 */
[----:B------:R-:W-:-:S04]  /*04d0*/  UISETP.NE.AND UP1, UPT, UR8, 0x2, UPT ;  /* 0x000000020800788c */ /* 0x000fc8000bf25270 */
[----:B------:R-:W-:Y:S01]  /*04e0*/  USEL UR5, URZ, 0x1, UP1 ;  /* 0x00000001ff057887 */ /* 0x000fe20008800000 */
[----:B-1----:R-:W-:-:S13]  /*04f0*/  ISETP.NE.AND P0, PT, R2, RZ, PT ;  /* 0x000000ff0200720c */ /* 0x002fda0003f05270 */
[----:B------:R-:W-:Y:S05]  /*0500*/  @P0 BRA `(.L_x_9) ;  /* 0x0000000000580947 */ /* 0x000fea0003800000 */
[----:B------:R-:W1:Y:S01]  /*0510*/  S2UR UR6, SR_CgaCtaId ;  /* 0x00000000000679c3 */ /* 0x000e620000008800 */
[----:B------:R-:W-:Y:S01]  /*0520*/  UMOV UR7, 0x400 ;  /* 0x0000040000077882 */ /* 0x000fe20000000000 */
[----:B------:R-:W-:Y:S01]  /*0530*/  UMOV UR4, 0x1 ;  /* 0x0000000100047882 */ /* 0x000fe20000000000 */
[----:B------:R-:W-:Y:S01]  /*0540*/  ELECT P0, URZ, PT ;  /* 0x0000000000ff782f */ /* 0x000fe20003800000 */
[----:B------:R-:W-:-:S04]  /*0550*/  UIADD3 UR10, UPT, UPT, -UR4, 0x100000, URZ ;  /* 0x00100000040a7890 */ /* 0x000fc8000fffe1ff */
[----:B------:R-:W-:Y:S02]  /*0560*/  USHF.L.U32 UR11, UR10, 0xb, URZ ;  /* 0x0000000b0a0b7899 */ /* 0x000fe400080006ff */
[----:B------:R-:W-:Y:S02]  /*0570*/  USHF.L.U32 UR10, UR10, 0x1, URZ ;  /* 0x000000010a0a7899 */ /* 0x000fe400080006ff */
[----:B-1----:R-:W-:Y:S01]  /*0580*/  ULEA UR6, UR6, UR7, 0x18 ;  /* 0x0000000706067291 */ /* 0x002fe2000f8ec0ff */
[----:B------:R-:W1:Y:S11]  /*0590*/  FENCE.VIEW.ASYNC.S ;  /* 0x00000000000073c6 */ /* 0x000e760000000000 */
[----:B-1----:R1:W2:Y:S01]  /*05a0*/  SYNCS.EXCH.64 URZ, [UR6], UR10 ;  /* 0x0000000a06ff75b2 */ /* 0x0022a20008000100 */
[----:B------:R1:W4:Y:S01]  /*05b0*/  SYNCS.EXCH.64 URZ, [UR6+0x30], UR10 ;  /* 0x0000300a06ff75b2 */ /* 0x0003220008000100 */
[----:B------:R1:W1:Y:S01]  /*05c0*/  SYNCS.EXCH.64 URZ, [UR6+0x8], UR10 ;  /* 0x0000080a06ff75b2 */ /* 0x0002620008000100 */
        /* <DEDUP_REMOVED lines=9> */
[----:B------:R-:W-:Y:S01]  /*0660*/  NOP ;  /* 0x0000000000007918 */ /* 0x000fe20000000000 */
.L_x_9:
[----:B------:R-:W3:Y:S01]  /*0670*/  SHFL.IDX PT, R2, R51, RZ, 0x1f ;  /* 0x00001fff33027589 */ /* 0x000ee200000e0000 */
[----:B------:R-:W-:Y:S01]  /*0680*/  NOP ;  /* 0x0000000000007918 */ /* 0x000fe20000000000 */
[----:B---3--:R-:W-:-:S13]  /*0690*/  ISETP.NE.AND P0, PT, R2, 0x1, PT ;  /* 0x000000010200780c */ /* 0x008fda0003f05270 */
[----:B------:R-:W-:Y:S05]  /*06a0*/  @P0 BRA `(.L_x_10) ;  /* 0x0000000000480947 */ /* 0x000fea0003800000 */
[----:B------:R-:W3:Y:S01]  /*06b0*/  S2UR UR7, SR_CgaCtaId ;  /* 0x00000000000779c3 */ /* 0x000ee20000008800 */
[----:B------:R-:W-:Y:S01]  /*06c0*/  UMOV UR9, 0x400 ;  /* 0x0000040000097882 */ /* 0x000fe20000000000 */
[----:B-1----:R-:W-:Y:S01]  /*06d0*/  UMOV UR6, 0x20 ;  /* 0x0000002000067882 */ /* 0x002fe20000000000 */
[----:B------:R-:W-:Y:S01]  /*06e0*/  UMOV UR4, 0x80 ;  /* 0x0000008000047882 */ /* 0x000fe20000000000 */
[----:B------:R-:W-:-:S04]  /*06f0*/  UIADD3 UR10, UPT, UPT, -UR6, 0x100000, URZ ;  /* 0x00100000060a7890 */ /* 0x000fc8000fffe1ff */
[----:B------:R-:W-:Y:S02]  /*0700*/  USHF.L.U32 UR11, UR10, 0xb, URZ ;  /* 0x0000000b0a0b7899 */ /* 0x000fe400080006ff */
[----:B------:R-:W-:Y:S02]  /*0710*/  USHF.L.U32 UR10, UR10, 0x1, URZ ;  /* 0x000000010a0a7899 */ /* 0x000fe400080006ff */
[----:B------:R-:W-:-:S04]  /*0720*/  UIADD3 UR12, UPT, UPT, -UR4, 0x100000, URZ ;  /* 0x00100000040c7890 */ /* 0x000fc8000fffe1ff */
[----:B------:R-:W-:Y:S02]  /*0730*/  USHF.L.U32 UR13, UR12, 0xb, URZ ;  /* 0x0000000b0c0d7899 */ /* 0x000fe400080006ff */
[----:B------:R-:W-:Y:S01]  /*0740*/  USHF.L.U32 UR12, UR12, 0x1, URZ ;  /* 0x000000010c0c7899 */ /* 0x000fe200080006ff */
[----:B------:R-:W-:Y:S01]  /*0750*/  ELECT P0, URZ, PT ;  /* 0x0000000000ff782f */ /* 0x000fe20003800000 */
[----:B---3--:R-:W-:Y:S01]  /*0760*/  ULEA UR7, UR7, UR9, 0x18 ;  /* 0x0000000907077291 */ /* 0x008fe2000f8ec0ff */
[----:B------:R-:W1:Y:S11]  /*0770*/  FENCE.VIEW.ASYNC.S ;  /* 0x00000000000073c6 */ /* 0x000e760000000000 */
[----:B-1----:R3:W1:Y:S01]  /*0780*/  SYNCS.EXCH.64 URZ, [UR7+0x60], UR10 ;  /* 0x0000600a07ff75b2 */ /* 0x0026620008000100 */
[----:B------:R3:W1:Y:S01]  /*0790*/  SYNCS.EXCH.64 URZ, [UR7+0x70], UR12 ;  /* 0x0000700c07ff75b2 */ /* 0x0006620008000100 */
[----:B------:R3:W1:Y:S01]  /*07a0*/  SYNCS.EXCH.64 URZ, [UR7+0x68], UR10 ;  /* 0x0000680a07ff75b2 */ /* 0x0006620008000100 */
[----:B------:R3:W1:Y:S02]  /*07b0*/  SYNCS.EXCH.64 URZ, [UR7+0x78], UR12 ;  /* 0x0000780c07ff75b2 */ /* 0x0006640008000100 */
[----:B---3--:R-:W-:Y:S01]  /*07c0*/  NOP ;  /* 0x0000000000007918 */ /* 0x008fe20000000000 */
.L_x_10:
[----:B------:R-:W3:Y:S01]  /*07d0*/  SHFL.IDX PT, R2, R51, RZ, 0x1f ;  /* 0x00001fff33027589 */ /* 0x000ee200000e0000 */
[----:B------:R-:W-:Y:S01]  /*07e0*/  NOP ;  /* 0x0000000000007918 */ /* 0x000fe20000000000 */
[----:B---3--:R-:W-:-:S13]  /*07f0*/  ISETP.NE.AND P0, PT, R2, 0x3, PT ;  /* 0x000000030200780c */ /* 0x008fda0003f05270 */
[----:B------:R-:W-:Y:S05]  /*0800*/  @P0 BRA `(.L_x_11) ;  /* 0x0000000000300947 */ /* 0x000fea0003800000 */
[----:B-1----:R-:W1:Y:S01]  /*0810*/  S2UR UR6, SR_CgaCtaId ;  /* 0x00000000000679c3 */ /* 0x002e620000008800 */
        /* <DEDUP_REMOVED lines=8> */
[----:B-1----:R3:W1:Y:S01]  /*08a0*/  SYNCS.EXCH.64 URZ, [UR6+0x80], UR10 ;  /* 0x0000800a06ff75b2 */ /* 0x0026620008000100 */
[----:B------:R3:W1:Y:S02]  /*08b0*/  SYNCS.EXCH.64 URZ, [UR6+0x88], UR10 ;  /* 0x0000880a06ff75b2 */ /* 0x0006640008000100 */
[----:B---3--:R-:W-:Y:S01]  /*08c0*/  NOP ;  /* 0x0000000000007918 */ /* 0x008fe20000000000 */
.L_x_11:
[----:B------:R-:W3:Y:S01]  /*08d0*/  SHFL.IDX PT, R2, R51, RZ, 0x1f ;  /* 0x00001fff33027589 */ /* 0x000ee200000e0000 */
[----:B------:R-:W-:Y:S01]  /*08e0*/  NOP ;  /* 0x0000000000007918 */ /* 0x000fe20000000000 */
[----:B---3--:R-:W-:-:S13]  /*08f0*/  ISETP.NE.AND P0, PT, R2, 0x4, PT ;  /* 0x000000040200780c */ /* 0x008fda0003f05270 */
[----:B------:R-:W-:Y:S05]  /*0900*/  @P0 BRA `(.L_x_12) ;  /* 0x00000000004c0947 */ /* 0x000fea0003800000 */
[----:B-1----:R-:W1:Y:S01]  /*0910*/  S2UR UR6, SR_CgaCtaId ;  /* 0x00000000000679c3 */ /* 0x002e620000008800 */
[----:B------:R-:W-:Y:S01]  /*0920*/  UMOV UR9, 0x100 ;  /* 0x0000010000097882 */ /* 0x000fe20000000000 */
[----:B------:R-:W-:Y:S01]  /*0930*/  UMOV UR7, 0x400 ;  /* 0x0000040000077882 */ /* 0x000fe20000000000 */
[----:B------:R-:W-:Y:S01]  /*0940*/  USEL UR9, UR9, 0xe0, UP2 ;  /* 0x000000e009097887 */ /* 0x000fe20009000000 */
[----:B------:R-:W-:Y:S01]  /*0950*/  UMOV UR4, 0x1 ;  /* 0x0000000100047882 */ /* 0x000fe20000000000 */
[----:B------:R-:W-:Y:S01]  /*0960*/  ELECT P0, URZ, PT ;  /* 0x0000000000ff782f */ /* 0x000fe20003800000 */
[----:B------:R-:W-:-:S04]  /*0970*/  UIADD3 UR10, UPT, UPT, -UR4, 0x100000, URZ ;  /* 0x00100000040a7890 */ /* 0x000fc8000fffe1ff */
[----:B------:R-:W-:Y:S02]  /*0980*/  USHF.L.U32 UR11, UR10, 0xb, URZ ;  /* 0x0000000b0a0b7899 */ /* 0x000fe400080006ff */
[----:B------:R-:W-:Y:S02]  /*0990*/  USHF.L.U32 UR10, UR10, 0x1, URZ ;  /* 0x000000010a0a7899 */ /* 0x000fe400080006ff */
[----:B------:R-:W-:-:S04]  /*09a0*/  UIADD3 UR12, UPT, UPT, -UR9, 0x100000, URZ ;  /* 0x00100000090c7890 */ /* 0x000fc8000fffe1ff */
[----:B------:R-:W-:Y:S02]  /*09b0*/  USHF.L.U32 UR13, UR12, 0xb, URZ ;  /* 0x0000000b0c0d7899 */ /* 0x000fe400080006ff */
[----:B------:R-:W-:Y:S02]  /*09c0*/  USHF.L.U32 UR12, UR12, 0x1, URZ ;  /* 0x000000010c0c7899 */ /* 0x000fe400080006ff */
[----:B-1----:R-:W-:Y:S01]  /*09d0*/  ULEA UR6, UR6, UR7, 0x18 ;  /* 0x0000000706067291 */ /* 0x002fe2000f8ec0ff */
[----:B------:R-:W1:Y:S11]  /*09e0*/  FENCE.VIEW.ASYNC.S ;  /* 0x00000000000073c6 */ /* 0x000e760000000000 */
[----:B-1----:R3:W1:Y:S01]  /*09f0*/  SYNCS.EXCH.64 URZ, [UR6+0x90], UR10 ;  /* 0x0000900a06ff75b2 */ /* 0x0026620008000100 */
[----:B------:R3:W1:Y:S01]  /*0a00*/  SYNCS.EXCH.64 URZ, [UR6+0xa0], UR12 ;  /* 0x0000a00c06ff75b2 */ /* 0x0006620008000100 */
[----:B------:R3:W1:Y:S01]  /*0a10*/  SYNCS.EXCH.64 URZ, [UR6+0x98], UR10 ;  /* 0x0000980a06ff75b2 */ /* 0x0006620008000100 */
[----:B------:R3:W1:Y:S02]  /*0a20*/  SYNCS.EXCH.64 URZ, [UR6+0xa8], UR12 ;  /* 0x0000a80c06ff75b2 */ /* 0x0006640008000100 */
[----:B---3--:R-:W-:Y:S01]  /*0a30*/  NOP ;  /* 0x0000000000007918 */ /* 0x008fe20000000000 */
.L_x_12:
        /* <DEDUP_REMOVED lines=20> */
[----:B------:R3:W1:Y:S01]  /*0b80*/  SYNCS.EXCH.64 URZ, [UR7+0xd8], UR12 ;  /* 0x0000d80c07ff75b2 */ /* 0x0006620008000100 */
[----:B------:R3:W1:Y:S01]  /*0b90*/  SYNCS.EXCH.64 URZ, [UR7+0xc0], UR10 ;  /* 0x0000c00a07ff75b2 */ /* 0x0006620008000100 */
[----:B------:R3:W1:Y:S01]  /*0ba0*/  SYNCS.EXCH.64 URZ, [UR7+0xe0], UR12 ;  /* 0x0000e00c07ff75b2 */ /* 0x0006620008000100 */
[----:B------:R3:W1:Y:S01]  /*0bb0*/  SYNCS.EXCH.64 URZ, [UR7+0xc8], UR10 ;  /* 0x0000c80a07ff75b2 */ /* 0x0006620008000100 */
[----:B------:R3:W1:Y:S02]  /*0bc0*/  SYNCS.EXCH.64 URZ, [UR7+0xe8], UR12 ;  /* 0x0000e80c07ff75b2 */ /* 0x0006640008000100 */
[----:B---3--:R-:W-:Y:S01]  /*0bd0*/  NOP ;  /* 0x0000000000007918 */ /* 0x008fe20000000000 */
.L_x_13:
        /* <DEDUP_REMOVED lines=18> */
.L_x_14:
[----:B-1----:R-:W1:Y:S01]  /*0d00*/  S2UR UR6, SR_CTAID.X ;  /* 0x00000000000679c3 */ /* 0x002e620000002500 */
[----:B------:R-:W-:-:S05]  /*0d10*/  CS2R.32 R43, SR_CgaSize ;  /* 0x00000000002b7805 */ /* 0x000fca0000008a00 */
[----:B------:R-:W-:-:S05]  /*0d20*/  IMAD R43, R43, -0xa0, RZ ;  /* 0xffffff602b2b7824 */ /* 0x000fca00078e02ff */
[----:B------:R-:W-:-:S14]  /*0d30*/  R2UR UR9, R43 ;  /* 0x000000002b0972ca */ /* 0x000fdc00000e0000 */
[----:B------:R-:W3:Y:S01]  /*0d40*/  LDCU UR9, c[0x0][UR9+0x2b0] ;  /* 0x00005600090977ac */ /* 0x000ee20008000800 */
[----:B------:R-:W-:Y:S01]  /*0d50*/  NOP ;  /* 0x0000000000007918 */ /* 0x000fe20000000000 */
[----:B------:R-:W-:-:S05]  /*0d60*/  CS2R.32 R43, SR_CgaSize ;  /* 0x00000000002b7805 */ /* 0x000fca0000008a00 */
[----:B------:R-:W-:-:S05]  /*0d70*/  IMAD R43, R43, -0xa0, RZ ;  /* 0xffffff602b2b7824 */ /* 0x000fca00078e02ff */
[----:B------:R-:W-:-:S14]  /*0d80*/  R2UR UR7, R43 ;  /* 0x000000002b0772ca */ /* 0x000fdc00000e0000 */
[----:B------:R-:W2:Y:S01]  /*0d90*/  LDCU UR7, c[0x0][UR7+0x2b4] ;  /* 0x00005680070777ac */ /* 0x000ea20008000800 */
[----:B------:R-:W4:Y:S08]  /*0da0*/  S2UR UR4, SR_CTAID.Y ;  /* 0x00000000000479c3 */ /* 0x000f300000002600 */
[----:B------:R-:W2:Y:S01]  /*0db0*/  LDC R9, c[0x0][0xb24] ;  /* 0x0002c900ff097b82 */ /* 0x000ea20000000800 */
[----:B-1----:R-:W-:-:S02]  /*0dc0*/  I2FP.F32.U32 R5, UR6 ;  /* 0x0000000600057c45 */ /* 0x002fc40008201000 */
[----:B------:R-:W-:-:S05]  /*0dd0*/  CS2R.32 R3, SR_CgaSize ;  /* 0x0000000000037805 */ /* 0x000fca0000008a00 */
[----:B------:R-:W-:-:S06]  /*0de0*/  IMAD R3, R3, -0xa0, RZ ;  /* 0xffffff6003037824 */ /* 0x000fcc00078e02ff */
[----:B------:R-:W1:Y:S01]  /*0df0*/  LDC R3, c[0x0][R3+0x2a0] ;  /* 0x0000a80003037b82 */ /* 0x000e620000000800 */
[----:B------:R-:W-:Y:S01]  /*0e00*/  MOV R43, UR6 ;  /* 0x00000006002b7c02 */ /* 0x000fe20008000f00 */
[----:B---3--:R-:W-:Y:S01]  /*0e10*/  FMUL R5, R5, UR9 ;  /* 0x0000000905057c20 */ /* 0x008fe20008400000 */
[----:B----4-:R-:W-:Y:S02]  /*0e20*/  I2FP.F32.U32 R4, UR4 ;  /* 0x0000000400047c45 */ /* 0x010fe40008201000 */
[----:B------:R-:W-:-:S05]  /*0e30*/  CS2R.32 R2, SR_CgaSize ;  /* 0x0000000000027805 */ /* 0x000fca0000008a00 */
[----:B------:R-:W-:-:S06]  /*0e40*/  IMAD R2, R2, -0xa0, RZ ;  /* 0xffffff6002027824 */ /* 0x000fcc00078e02ff */
[----:B------:R-:W3:Y:S01]  /*0e50*/  LDC R2, c[0x0][R2+0x2a4] ;  /* 0x0000a90002027b82 */ /* 0x000ee20000000800 */
[----:B------:R-:W4:Y:S01]  /*0e60*/  F2I.U32.TRUNC.NTZ R40, R5 ;  /* 0x0000000500287305 */ /* 0x000f22000020f000 */
[----:B------:R-:W-:Y:S01]  /*0e70*/  MOV R41, UR4 ;  /* 0x0000000400297c02 */ /* 0x000fe20008000f00 */
[----:B--2---:R-:W-:-:S05]  /*0e80*/  FMUL R4, R4, UR7 ;  /* 0x0000000704047c20 */ /* 0x004fca0008400000 */
[----:B------:R-:W-:Y:S01]  /*0e90*/  BAR.SYNC.DEFER_BLOCKING 0x0 ;  /* 0x0000000000007b1d */ /* 0x000fe20000010000 */
[----:B------:R-:W-:-:S05]  /*0ea0*/  ISETP.GE.AND P0, PT, R9, 0x1, PT ;  /* 0x000000010900780c */ /* 0x000fca0003f06270 */
[----:B------:R-:W2:Y:S02]  /*0eb0*/  F2I.U32.TRUNC.NTZ R29, R4 ;  /* 0x00000004001d7305 */ /* 0x000ea4000020f000 */
[----:B------:R-:W3:Y:S01]  /*0ec0*/  S2UR UR36, SR_CTAID.Z ;  /* 0x00000000002479c3 */ /* 0x000ee20000002700 */
[----:B----4-:R-:W-:-:S05]  /*0ed0*/  IADD3 R40, PT, PT, -R40, RZ, RZ ;  /* 0x000000ff28287210 */ /* 0x010fca0007ffe1ff */
[----:B-1----:R-:W-:Y:S01]  /*0ee0*/  IMAD R40, R3, R40, UR6 ;  /* 0x0000000603287e24 */ /* 0x002fe2000f8e0228 */
[----:B--2---:R-:W-:-:S05]  /*0ef0*/  IADD3 R29, PT, PT, -R29, RZ, RZ ;  /* 0x000000ff1d1d7210 */ /* 0x004fca0007ffe1ff */
[----:B---3--:R-:W-:Y:S01]  /*0f00*/  IMAD R29, R2, R29, UR4 ;  /* 0x00000004021d7e24 */ /* 0x008fe2000f8e021d */
[----:B------:R-:W-:Y:S06]  /*0f10*/  @!P0 BRA `(.L_x_15) ;  /* 0x0000000000b88947 */ /* 0x000fec0003800000 */
[----:B------:R-:W1:Y:S01]  /*0f20*/  LDC.64 R4, c[0x0][0xb18] ;  /* 0x0002c600ff047b82 */ /* 0x000e620000000a00 */
[----:B------:R-:W-:-:S07]  /*0f30*/  ISETP.NE.AND P0, PT, R9, 0x1, PT ;  /* 0x000000010900780c */ /* 0x000fce0003f05270 */
[----:B------:R-:W2:Y:S08]  /*0f40*/  LDC R10, c[0x0][0xb0c] ;  /* 0x0002c300ff0a7b82 */ /* 0x000eb00000000800 */
[----:B------:R-:W3:Y:S08]  /*0f50*/  LDC R11, c[0x0][0x370] ;  /* 0x0000dc00ff0b7b82 */ /* 0x000ef00000000800 */
[----:B------:R-:W4:Y:S01]  /*0f60*/  LDC R12, c[0x0][0x374] ;  /* 0x0000dd00ff0c7b82 */ /* 0x000f220000000800 */
[----:B-1----:R-:W-:-:S07]  /*0f70*/  ISETP.NE.AND P1, PT, R4, 0x1, PT ;  /* 0x000000010400780c */ /* 0x002fce0003f25270 */
[----:B------:R-:W3:Y:S01]  /*0f80*/  LDC.64 R6, c[0x0][0xb10] ;  /* 0x0002c400ff067b82 */ /* 0x000ee20000000a00 */
[----:B--2---:R-:W-:-:S07]  /*0f90*/  ISETP.NE.AND P2, PT, R10, 0x1, PT ;  /* 0x000000010a00780c */ /* 0x004fce0003f45270 */
[----:B------:R-:W1:Y:S08]  /*0fa0*/  LDC R8, c[0x0][0xb20] ;  /* 0x0002c800ff087b82 */ /* 0x000e700000000800 */
[----:B------:R-:W2:Y:S01]  /*0fb0*/  LDC.64 R2, c[0x0][0xb28] ;  /* 0x0002ca00ff027b82 */ /* 0x000ea20000000a00 */
[----:B----4-:R-:W-:-:S04]  /*0fc0*/  IMAD.HI.U32 R13, R12, R5, RZ ;  /* 0x000000050c0d7227 */ /* 0x010fc800078e00ff */
[----:B------:R-:W-:-:S04]  /*0fd0*/  IMAD.HI.U32 R5, R41, R5, RZ ;  /* 0x0000000529057227 */ /* 0x000fc800078e00ff */
[----:B---3--:R-:W-:-:S04]  /*0fe0*/  IMAD.HI.U32 R14, R11, R6, RZ ;  /* 0x000000060b0e7227 */ /* 0x008fc800078e00ff */
[----:B------:R-:W-:Y:S01]  /*0ff0*/  IMAD.HI.U32 R16, R43, R6, RZ ;  /* 0x000000062b107227 */ /* 0x000fe200078e00ff */
[-C--:B------:R-:W-:Y:S02]  /*1000*/  @P2 SHF.R.U32.HI R11, RZ, R7.reuse, R14 ;  /* 0x00000007ff0b2219 */ /* 0x080fe4000001160e */
[-C--:B-1----:R-:W-:Y:S02]  /*1010*/  @P1 SHF.R.U32.HI R12, RZ, R8.reuse, R13 ;  /* 0x00000008ff0c1219 */ /* 0x082fe4000001160d */
[----:B------:R-:W-:Y:S02]  /*1020*/  SHF.R.U32.HI R8, RZ, R8, R5 ;  /* 0x00000008ff087219 */ /* 0x000fe40000011605 */
[----:B------:R-:W-:Y:S02]  /*1030*/  SHF.R.U32.HI R16, RZ, R7, R16 ;  /* 0x00000007ff107219 */ /* 0x000fe40000011610 */
[----:B------:R-:W-:Y:S01]  /*1040*/  SEL R5, R41, R8, !P1 ;  /* 0x0000000829057207 */ /* 0x000fe20004800000 */
[----:B--2---:R-:W-:Y:S01]  /*1050*/  IMAD.HI.U32 R14, R12, R2, RZ ;  /* 0x000000020c0e7227 */ /* 0x004fe200078e00ff */
[----:B------:R-:W-:-:S03]  /*1060*/  SEL R7, R43, R16, !P2 ;  /* 0x000000102b077207 */ /* 0x000fc60005000000 */
[----:B------:R-:W-:Y:S01]  /*1070*/  IMAD.HI.U32 R6, R11, R2, RZ ;  /* 0x000000020b067227 */ /* 0x000fe200078e00ff */
[----:B------:R-:W-:-:S04]  /*1080*/  @P0 SHF.R.U32.HI R12, RZ, R3, R14 ;  /* 0x00000003ff0c0219 */ /* 0x000fc8000001160e */
[----:B------:R-:W-:Y:S01]  /*1090*/  @P0 SHF.R.U32.HI R11, RZ, R3, R6 ;  /* 0x00000003ff0b0219 */ /* 0x000fe20000011606 */
[----:B------:R-:W-:-:S04]  /*10a0*/  IMAD R12, R12, R9, RZ ;  /* 0x000000090c0c7224 */ /* 0x000fc800078e02ff */
[----:B------:R-:W-:Y:S01]  /*10b0*/  IMAD R6, R11, R9, RZ ;  /* 0x000000090b067224 */ /* 0x000fe200078e02ff */
[----:B------:R-:W-:-:S04]  /*10c0*/  ISETP.GE.AND P1, PT, R5, R12, PT ;  /* 0x0000000c0500720c */ /* 0x000fc80003f26270 */
[----:B------:R-:W-:Y:S01]  /*10d0*/  ISETP.GE.OR P1, PT, R7, R6, P1 ;  /* 0x000000060700720c */ /* 0x000fe20000f26670 */
[----:B------:R-:W-:-:S05]  /*10e0*/  IMAD.HI.U32 R6, R5, R2, RZ ;  /* 0x0000000205067227 */ /* 0x000fca00078e00ff */
[----:B------:R-:W-:-:S04]  /*10f0*/  SHF.R.U32.HI R6, RZ, R3, R6 ;  /* 0x00000003ff067219 */ /* 0x000fc80000011606 */
[----:B------:R-:W-:-:S03]  /*1100*/  SEL R6, R5, R6, !P0 ;  /* 0x0000000605067207 */ /* 0x000fc60004000000 */
[----:B------:R-:W-:Y:S01]  /*1110*/  @!P1 IMAD.HI.U32 R8, R7, R2, RZ ;  /* 0x0000000207089227 */ /* 0x000fe200078e00ff */
[----:B------:R-:W-:-:S04]  /*1120*/  IADD3 R2, PT, PT, -R6, RZ, RZ ;  /* 0x000000ff06027210 */ /* 0x000fc80007ffe1ff */
[----:B------:R-:W-:Y:S01]  /*1130*/  @!P1 SHF.R.U32.HI R8, RZ, R3, R8 ;  /* 0x00000003ff089219 */ /* 0x000fe20000011608 */
[----:B------:R-:W-:-:S03]  /*1140*/  IMAD R2, R9, R2, R5 ;  /* 0x0000000209027224 */ /* 0x000fc600078e0205 */
[----:B------:R-:W-:Y:S02]  /*1150*/  @!P1 SEL R3, R7, R8, !P0 ;  /* 0x0000000807039207 */ /* 0x000fe40004000000 */
[----:B------:R-:W-:-:S03]  /*1160*/  IADD3 R8, PT, PT, -R5, RZ, RZ ;  /* 0x000000ff05087210 */ /* 0x000fc60007ffe1ff */
[--C-:B------:R-:W-:Y:S02]  /*1170*/  @!P1 IMAD.IADD R6, R6, 0x1, -R3.reuse ;  /* 0x0000000106069824 */ /* 0x100fe400078e0a03 */
[----:B------:R-:W-:Y:S01]  /*1180*/  @!P1 IMAD R3, R2, R11, R3 ;  /* 0x0000000b02039224 */ /* 0x000fe200078e0203 */
[----:B------:R-:W-:Y:S01]  /*1190*/  IADD3 R2, PT, PT, -R7, RZ, RZ ;  /* 0x000000ff07027210 */ /* 0x000fe20007ffe1ff */
[----:B------:R-:W-:Y:S02]  /*11a0*/  @!P1 IMAD R5, R6, R9, R7 ;  /* 0x0000000906059224 */ /* 0x000fe400078e0207 */
[----:B------:R-:W-:Y:S02]  /*11b0*/  IMAD R8, R4, R8, R41 ;  /* 0x0000000804087224 */ /* 0x000fe400078e0229 */
[----:B------:R-:W-:Y:S02]  /*11c0*/  @!P1 IMAD.MOV.U32 R7, RZ, RZ, R3 ;  /* 0x000000ffff079224 */ /* 0x000fe400078e0003 */
[----:B------:R-:W-:-:S02]  /*11d0*/  IMAD R2, R10, R2, R43 ;  /* 0x000000020a027224 */ /* 0x000fc400078e022b */
[----:B------:R-:W-:Y:S02]  /*11e0*/  IMAD R41, R5, R4, R8 ;  /* 0x0000000405297224 */ /* 0x000fe400078e0208 */
[----:B------:R-:W-:-:S07]  /*11f0*/  IMAD R43, R7, R10, R2 ;  /* 0x0000000a072b7224 */ /* 0x000fce00078e0202 */
.L_x_15:
[----:B------:R-:W1:Y:S01]  /*1200*/  LDCU UR6, c[0x0][0xb30] ;  /* 0x00016600ff0677ac */ /* 0x000e620008000800 */
[----:B------:R-:W2:Y:S08]  /*1210*/  S2UR UR4, SR_CgaCtaId ;  /* 0x00000000000479c3 */ /* 0x000eb00000008800 */
[----:B------:R-:W3:Y:S01]  /*1220*/  LDC R2, c[0x0][0xb24] ;  /* 0x0002c900ff027b82 */ /* 0x000ee20000000800 */
[----:B-1----:R-:W-:-:S09]  /*1230*/  UISETP.NE.AND UP1, UPT, UR6, 0x1, UPT ;  /* 0x000000010600788c */ /* 0x002fd2000bf25270 */
[----:B--2---:R-:W-:Y:S05]  /*1240*/  BRA.U UP1, `(.L_x_16) ;  /* 0x0000000101407547 */ /* 0x004fea000b800000 */
[----:B------:R-:W1:Y:S08]  /*1250*/  LDC.64 R6, c[0x0][0xb10] ;  /* 0x0002c400ff067b82 */ /* 0x000e700000000a00 */
[----:B------:R-:W2:Y:S08]  /*1260*/  LDC.64 R4, c[0x0][0xb18] ;  /* 0x0002c600ff047b82 */ /* 0x000eb00000000a00 */
[----:B------:R-:W4:Y:S08]  /*1270*/  LDC R3, c[0x0][0xb20] ;  /* 0x0002c800ff037b82 */ /* 0x000f300000000800 */
[----:B------:R-:W3:Y:S01]  /*1280*/  LDC R8, c[0x0][0xb0c] ;  /* 0x0002c300ff087b82 */ /* 0x000ee20000000800 */
[----:B-1----:R-:W-:-:S05]  /*1290*/  IMAD.HI.U32 R6, R43, R6, RZ ;  /* 0x000000062b067227 */ /* 0x002fca00078e00ff */
[----:B------:R-:W-:Y:S01]  /*12a0*/  SHF.R.U32.HI R6, RZ, R7, R6 ;  /* 0x00000007ff067219 */ /* 0x000fe20000011606 */
[----:B--2---:R-:W-:Y:S01]  /*12b0*/  IMAD.HI.U32 R10, R41, R5, RZ ;  /* 0x00000005290a7227 */ /* 0x004fe200078e00ff */
[----:B------:R-:W-:-:S04]  /*12c0*/  ISETP.NE.AND P0, PT, R4, 0x1, PT ;  /* 0x000000010400780c */ /* 0x000fc80003f05270 */
[----:B----4-:R-:W-:-:S04]  /*12d0*/  SHF.R.U32.HI R10, RZ, R3, R10 ;  /* 0x00000003ff0a7219 */ /* 0x010fc8000001160a */
[----:B------:R-:W-:Y:S02]  /*12e0*/  SEL R3, R41, R10, !P0 ;  /* 0x0000000a29037207 */ /* 0x000fe40004000000 */
[----:B---3--:R-:W-:-:S04]  /*12f0*/  ISETP.NE.AND P1, PT, R8, 0x1, PT ;  /* 0x000000010800780c */ /* 0x008fc80003f25270 */
[----:B------:R-:W-:-:S05]  /*1300*/  SEL R6, R43, R6, !P1 ;  /* 0x000000062b067207 */ /* 0x000fca0004800000 */
[----:B------:R-:W-:Y:S02]  /*1310*/  IMAD.IADD R5, R3, 0x1, -R6 ;  /* 0x0000000103057824 */ /* 0x000fe400078e0a06 */
[----:B------:R-:W-:Y:S02]  /*1320*/  IMAD.IADD R3, R6, 0x1, -R3 ;  /* 0x0000000106037824 */ /* 0x000fe400078e0a03 */
[----:B------:R-:W-:Y:S02]  /*1330*/  IMAD R43, R5, R8, R43 ;  /* 0x00000008052b7224 */ /* 0x000fe400078e022b */
[----:B------:R-:W-:Y:S02]  /*1340*/  IMAD R41, R3, R4, R41 ;  /* 0x0000000403297224 */ /* 0x000fe400078e0229 */
.L_x_16:
[----:B------:R-:W-:Y:S01]  /*1350*/  BAR.SYNC.DEFER_BLOCKING 0x0 ;  /* 0x0000000000007b1d */ /* 0x000fe20000010000 */
[----:B------:R-:W-:Y:S01]  /*1360*/  UISETP.NE.AND UP1, UPT, UR8, 0x2, UPT ;  /* 0x000000020800788c */ /* 0x000fe2000bf25270 */
[----:B------:R-:W-:Y:S02]  /*1370*/  ISETP.NE.OR P5, PT, R0, 0x2, !P5 ;  /* 0x000000020000780c */ /* 0x000fe40006fa5670 */
[----:B------:R-:W-:-:S06]  /*1380*/  LOP3.LUT R0, R57, 0x1f, RZ, 0xc0, !PT ;  /* 0x0000001f39007812 */ /* 0x000fcc00078ec0ff */
[----:B------:R-:W-:Y:S05]  /*1390*/  BRA.U UP1, `(.L_x_17) ;  /* 0x0000001101fc7547 */ /* 0x000fea000b800000 */
[----:B------:R-:W1:Y:S01]  /*13a0*/  LDCU UR14, c[0x0][0x38c] ;  /* 0x00007180ff0e77ac */ /* 0x000e620008000800 */
[----:B------:R-:W2:Y:S01]  /*13b0*/  LDC R3, c[0x0][0x370] ;  /* 0x0000dc00ff037b82 */ /* 0x000ea20000000800 */
[----:B------:R-:W-:Y:S01]  /*13c0*/  PLOP3.LUT P1, PT, PT, PT, UP2, 0x80, 0x8 ;  /* 0x000000000008781c */ /* 0x000fe20003f2f028 */
[----:B------:R-:W-:Y:S01]  /*13d0*/  IMAD.MOV.U32 R16, RZ, RZ, 0x1 ;  /* 0x00000001ff107424 */ /* 0x000fe200078e00ff */
[----:B------:R-:W-:Y:S02]  /*13e0*/  ISETP.EQ.OR P4, PT, R0, RZ, P5 ;  /* 0x000000ff0000720c */ /* 0x000fe40002f82670 */
[----:B------:R-:W-:Y:S02]  /*13f0*/  CS2R R14, SRZ ;  /* 0x00000000000e7805 */ /* 0x000fe4000001ff00 */
[----:B------:R-:W-:Y:S01]  /*1400*/  PLOP3.LUT P1, PT, P1, PT, PT, 0x8, 0x80 ;  /* 0x000000000080781c */ /* 0x000fe20000f2e170 */
[----:B------:R-:W-:Y:S01]  /*1410*/  IMAD.MOV.U32 R13, RZ, RZ, RZ ;  /* 0x000000ffff0d7224 */ /* 0x000fe200078e00ff */
[----:B------:R-:W4:Y:S01]  /*1420*/  LDCU.64 UR22, c[0x0][0x348] ;  /* 0x00006900ff1677ac */ /* 0x000f220008000a00 */
[----:B------:R-:W2:Y:S01]  /*1430*/  LDC R10, c[0x0][0x374] ;  /* 0x0000dd00ff0a7b82 */ /* 0x000ea20000000800 */
[----:B------:R-:W-:Y:S01]  /*1440*/  IMAD.MOV.U32 R12, RZ, RZ, 0x1 ;  /* 0x00000001ff0c7424 */ /* 0x000fe200078e00ff */
[----:B------:R-:W-:Y:S01]  /*1450*/  UMOV UR7, URZ ;  /* 0x000000ff00077c82 */ /* 0x000fe20008000000 */
[----:B-1----:R-:W-:-:S04]  /*1460*/  UIADD3 UR6, UPT, UPT, UR14, 0x7f, URZ ;  /* 0x0000007f0e067890 */ /* 0x002fc8000fffe0ff */
[----:B------:R-:W-:-:S04]  /*1470*/  USHF.R.S32.HI UR5, URZ, 0x1f, UR6 ;  /* 0x0000001fff057899 */ /* 0x000fc80008011406 */
[----:B------:R-:W-:-:S04]  /*1480*/  ULEA.HI UR5, UR5, UR6, URZ, 0x7 ;  /* 0x0000000605057291 */ /* 0x000fc8000f8f38ff */
[----:B------:R-:W-:Y:S02]  /*1490*/  USHF.R.S32.HI UR21, URZ, 0x7, UR5 ;  /* 0x00000007ff157899 */ /* 0x000fe40008011405 */
[----:B------:R-:W-:Y:S02]  /*14a0*/  UIADD3 UR5, UPT, UPT, UR14, -0x1, URZ ;  /* 0xffffffff0e057890 */ /* 0x000fe4000fffe0ff */
[----:B------:R-:W-:Y:S02]  /*14b0*/  UISETP.LT.U32.AND UP0, UPT, UR21, 0x6, UPT ;  /* 0x000000061500788c */ /* 0x000fe4000bf01070 */
[----:B------:R-:W-:Y:S02]  /*14c0*/  UISETP.GE.U32.AND UP1, UPT, UR5, -0xff, UPT ;  /* 0xffffff010500788c */ /* 0x000fe4000bf26070 */
[----:B------:R-:W-:Y:S02]  /*14d0*/  USEL UR15, UR21, 0x6, UP0 ;  /* 0x00000006150f7887 */ /* 0x000fe40008000000 */
[----:B------:R-:W-:-:S02]  /*14e0*/  UIADD3 UR14, UPT, UPT, UR14, 0xfe, URZ ;  /* 0x000000fe0e0e7890 */ /* 0x000fc4000fffe0ff */
[----:B------:R-:W-:Y:S02]  /*14f0*/  UIADD3 UR6, UPT, UPT, UR15, -0x1, URZ ;  /* 0xffffffff0f067890 */ /* 0x000fe4000fffe0ff */
[----:B------:R-:W-:-:S03]  /*1500*/  UIADD3 UR13, UPT, UPT, UR21, -UR15, URZ ;  /* 0x8000000f150d7290 */ /* 0x000fc6000fffe0ff */
[----:B------:R-:W-:-:S04]  /*1510*/  @UP1 UIADD3 UR6, UPT, UPT, UR15, URZ, URZ ;  /* 0x000000ff0f061290 */ /* 0x000fc8000fffe0ff */
[----:B----4-:R-:W-:-:S12]  /*1520*/  UIADD3 UR6, UPT, UPT, UR6, 0x1, URZ ;  /* 0x0000000106067890 */ /* 0x010fd8000fffe0ff */
.L_x_35:
[----:B------:R-:W-:Y:S01]  /*1530*/  UISETP.NE.AND UP0, UPT, UR4, URZ, UPT ;  /* 0x000000ff0400728c */ /* 0x000fe2000bf05270 */
[----:B------:R-:W1:Y:S08]  /*1540*/  S2UR UR4, SR_CgaCtaId ;  /* 0x00000000000479c3 */ /* 0x000e700000008800 */
[----:B------:R-:W-:Y:S05]  /*1550*/  BRA.U UP0, `(.L_x_18) ;  /* 0x0000000100347547 */ /* 0x000fea000b800000 */
[----:B------:R-:W4:Y:S01]  /*1560*/  S2R R4, SR_CgaCtaId ;  /* 0x0000000000047919 */ /* 0x000f220000008800 */
[----:B------:R-:W-:-:S04]  /*1570*/  MOV R5, 0x400 ;  /* 0x0000040000057802 */ /* 0x000fc80000000f00 */
[----:B----4-:R-:W-:Y:S02]  /*1580*/  LEA R4, R4, R5, 0x18 ;  /* 0x0000000504047211 */ /* 0x010fe400078ec0ff */
[----:B------:R-:W-:-:S03]  /*1590*/  SHF.L.U32 R5, R12, 0x1f, RZ ;  /* 0x0000001f0c057819 */ /* 0x000fc600000006ff */
[----:B------:R-:W-:-:S04]  /*15a0*/  IMAD R4, R13, 0x8, R4 ;  /* 0x000000080d047824 */ /* 0x000fc800078e0204 */
[----:B------:R-:W4:Y:S02]  /*15b0*/  SYNCS.PHASECHK.TRANS64.TRYWAIT P0, [R4+URZ+0x100], R5 ;  /* 0x00010005040075a7 */ /* 0x000f2400080011ff */
[----:B----4-:R-:W-:Y:S05]  /*15c0*/  @!P0 BRA `(.L_x_19) ;  /* 0x0000004800608947 */ /* 0x010fea0003800000 */
.L_x_99:
[----:B------:R1:W-:Y:S01]  /*15d0*/  SYNCS.ARRIVE.TRANS64.A1T0 RZ, [R4+URZ+0xf0], RZ ;  /* 0x0000f0ff04ff79a7 */ /* 0x0003e200081000ff */
[----:B------:R-:W-:-:S05]  /*15e0*/  VIADD R13, R13, 0x1 ;  /* 0x000000010d0d7836 */ /* 0x000fca0000000000 */
[----:B------:R-:W-:-:S04]  /*15f0*/  ISETP.NE.AND P0, PT, R13, 0x2, PT ;  /* 0x000000020d00780c */ /* 0x000fc80003f05270 */
[----:B----4-:R-:W-:Y:S02]  /*1600*/  SEL R5, RZ, 0x1, P0 ;  /* 0x00000001ff057807 */ /* 0x010fe40000000000 */
[----:B------:R-:W-:Y:S02]  /*1610*/  SEL R13, R13, RZ, P0 ;  /* 0x000000ff0d0d7207 */ /* 0x000fe40000000000 */
[----:B------:R-:W-:-:S07]  /*1620*/  LOP3.LUT R12, R12, R5, RZ, 0x3c, !PT ;  /* 0x000000050c0c7212 */ /* 0x000fce00078e3cff */
.L_x_18:
[----:B------:R-:W-:Y:S01]  /*1630*/  UMOV UR5, 0x400 ;  /* 0x0000040000057882 */ /* 0x000fe20000000000 */
[----:B-1----:R-:W-:Y:S01]  /*1640*/  SHF.L.U32 R4, R16, 0x1f, RZ ;  /* 0x0000001f10047819 */ /* 0x002fe200000006ff */
[----:B------:R-:W-:Y:S01]  /*1650*/  ULEA UR5, UR4, UR5, 0x18 ;  /* 0x0000000504057291 */ /* 0x000fe2000f8ec0ff */
[----:B------:R-:W-:Y:S01]  /*1660*/  R2UR UR35, R43 ;  /* 0x000000002b2372ca */ /* 0x000fe200000e0000 */
[----:B------:R-:W-:Y:S01]  /*1670*/  UISETP.GE.U32.AND UP0, UPT, UR14, 0xff, UPT ;  /* 0x000000ff0e00788c */ /* 0x000fe2000bf06070 */
[----:B------:R-:W-:Y:S01]  /*1680*/  R2UR UR19, R41 ;  /* 0x00000000291372ca */ /* 0x000fe200000e0000 */
[----:B------:R-:W-:Y:S01]  /*1690*/  ULEA UR8, UR7, UR5, 0x3 ;  /* 0x0000000507087291 */ /* 0x000fe2000f8e18ff */
[----:B------:R-:W-:-:S08]  /*16a0*/  UMOV UR30, URZ ;  /* 0x000000ff001e7c82 */ /* 0x000fd00008000000 */
[----:B------:R1:W4:Y:S01]  /*16b0*/  SYNCS.PHASECHK.TRANS64.TRYWAIT P0, [UR8+0x30], R4 ;  /* 0x00003004ff0075a7 */ /* 0x0003220008001108 */
[----:B------:R-:W-:Y:S02]  /*16c0*/  USHF.L.U32 UR35, UR35, 0x7, URZ ;  /* 0x0000000723237899 */ /* 0x000fe400080006ff */
[----:B------:R-:W-:Y:S01]  /*16d0*/  USHF.L.U32 UR19, UR19, 0x3, URZ ;  /* 0x0000000313137899 */ /* 0x000fe200080006ff */
[----:B------:R-:W-:Y:S11]  /*16e0*/  BRA.U !UP0, `(.L_x_20) ;  /* 0x0000000108d87547 */ /* 0x000ff6000b800000 */
[----:B------:R-:W-:Y:S01]  /*16f0*/  UMOV UR29, URZ ;  /* 0x000000ff001d7c82 */ /* 0x000fe20008000000 */
[----:B------:R-:W-:-:S05]  /*1700*/  UMOV UR31, UR7 ;  /* 0x00000007001f7c82 */ /* 0x000fca0008000000 */
.L_x_25:
[----:B-1----:R-:W-:Y:S01]  /*1710*/  ULEA UR33, UR31, UR5, 0x3 ;  /* 0x000000051f217291 */ /* 0x002fe2000f8e18ff */
[----:B----4-:R-:W-:Y:S01]  /*1720*/  @!P5 MOV R5, 0x8800 ;  /* 0x000088000005d802 */ /* 0x010fe20000000f00 */
[----:B----4-:R-:W-:Y:S10]  /*1730*/  @P0 BRA `(.L_x_21) ;  /* 0x00000000000c0947 */ /* 0x010ff40003800000 */
[----:B------:R-:W-:-:S04]  /*1740*/  SHF.L.U32 R7, R16, 0x1f, RZ ;  /* 0x0000001f10077819 */ /* 0x000fc800000006ff */
[----:B------:R-:W4:Y:S02]  /*1750*/  SYNCS.PHASECHK.TRANS64.TRYWAIT P0, [UR33+0x30], R7 ;  /* 0x00003007ff0075a7 */ /* 0x000f240008001121 */
[----:B----4-:R-:W-:Y:S05]  /*1760*/  @!P0 BRA `(.L_x_22) ;  /* 0x00000048000c8947 */ /* 0x010fea0003800000 */
.L_x_21:
[----:B------:R4:W-:Y:S01]  /*1770*/  @!P5 SYNCS.ARRIVE.TRANS64 RZ, [UR33], R5 ;  /* 0x00000005ffffd9a7 */ /* 0x0009e20008000021 */
[----:B------:R-:W-:Y:S04]  /*1780*/  BSSY.RECONVERGENT B0, `(.L_x_23) ;  /* 0x0000003000007945 */ /* 0x000fe80003800200 */
[----:B------:R-:W-:Y:S05]  /*1790*/  @P4 BRA `(.L_x_24) ;  /* 0x0000000000044947 */ /* 0x000fea0003800000 */
[----:B------:R-:W-:Y:S05]  /*17a0*/  BPT.TRAP 0x1 ;  /* 0x000000040000795c */ /* 0x000fea0000300000 */
.L_x_24:
[----:B------:R-:W-:Y:S05]  /*17b0*/  BSYNC.RECONVERGENT B0 ;  /* 0x0000000000007941 */ /* 0x000fea0003800200 */
.L_x_23:
[----:B------:R-:W-:Y:S02]  /*17c0*/  UIADD3 UR7, UPT, UPT, UR31, 0x1, URZ ;  /* 0x000000011f077890 */ /* 0x000fe4000fffe0ff */
[----:B------:R-:W-:Y:S02]  /*17d0*/  ULEA UR24, UR31, UR5, 0xf ;  /* 0x000000051f187291 */ /* 0x000fe4000f8e78ff */
[----:B------:R-:W-:Y:S02]  /*17e0*/  UISETP.NE.AND UP0, UPT, UR7, 0x6, UPT ;  /* 0x000000060700788c */ /* 0x000fe4000bf05270 */
[----:B------:R-:W-:Y:S02]  /*17f0*/  UIADD3 UR42, UP1, UPT, UR22, 0x80, URZ ;  /* 0x00000080162a7890 */ /* 0x000fe4000ff3e0ff */
[----:B------:R-:W-:Y:S02]  /*1800*/  USEL UR9, URZ, 0x1, UP0 ;  /* 0x00000001ff097887 */ /* 0x000fe40008000000 */
[----:B------:R-:W-:-:S02]  /*1810*/  USEL UR7, UR7, URZ, UP0 ;  /* 0x000000ff07077287 */ /* 0x000fc40008000000 */
[----:B------:R-:W-:Y:S02]  /*1820*/  USHF.L.U32 UR34, UR29, 0x7, URZ ;  /* 0x000000071d227899 */ /* 0x000fe400080006ff */
[----:B------:R-:W-:Y:S01]  /*1830*/  ULEA UR8, UR7, UR5, 0x3 ;  /* 0x0000000507087291 */ /* 0x000fe2000f8e18ff */
[----:B------:R-:W-:Y:S01]  /*1840*/  LOP3.LUT R16, R16, UR9, RZ, 0x3c, !PT ;  /* 0x0000000910107c12 */ /* 0x000fe2000f8e3cff */
[----:B------:R-:W-:Y:S02]  /*1850*/  UIADD3 UR40, UP0, UPT, UR22, 0x180, URZ ;  /* 0x0000018016287890 */ /* 0x000fe4000ff1e0ff */
[----:B------:R-:W-:Y:S01]  /*1860*/  UIADD3.X UR43, UPT, UPT, URZ, UR23, URZ, UP1, !UPT ;  /* 0x00000017ff2b7290 */ /* 0x000fe20008ffe4ff */
[----:B-1----:R-:W-:Y:S01]  /*1870*/  SHF.L.U32 R4, R16, 0x1f, RZ ;  /* 0x0000001f10047819 */ /* 0x002fe200000006ff */
[----:B------:R-:W-:Y:S02]  /*1880*/  UIADD3 UR32, UPT, UPT, UR24, 0x1200, URZ ;  /* 0x0000120018207890 */ /* 0x000fe4000fffe0ff */
[----:B------:R-:W-:Y:S01]  /*1890*/  UIADD3 UR26, UPT, UPT, UR34, 0x40, URZ ;  /* 0x00000040221a7890 */ /* 0x000fe2000fffe0ff */
[----:B------:R1:W1:Y:S01]  /*18a0*/  SYNCS.PHASECHK.TRANS64.TRYWAIT P0, [UR8+0x30], R4 ;  /* 0x00003004ff0075a7 */ /* 0x0002620008001108 */
[----:B------:R-:W-:-:S02]  /*18b0*/  ULEA UR8, UR31, UR5, 0xb ;  /* 0x000000051f087291 */ /* 0x000fc4000f8e58ff */
[----:B------:R-:W-:Y:S02]  /*18c0*/  UIADD3 UR24, UPT, UPT, UR24, 0x5200, URZ ;  /* 0x0000520018187890 */ /* 0x000fe4000fffe0ff */
[----:B------:R-:W-:Y:S02]  /*18d0*/  UIADD3.X UR41, UPT, UPT, URZ, UR23, URZ, UP0, !UPT ;  /* 0x00000017ff297290 */ /* 0x000fe400087fe4ff */
[----:B------:R-:W-:Y:S02]  /*18e0*/  UIADD3 UR16, UPT, UPT, UR8, 0x31200, URZ ;  /* 0x0003120008107890 */ /* 0x000fe4000fffe0ff */
[----:B------:R-:W-:Y:S01]  /*18f0*/  UIADD3 UR8, UPT, UPT, UR8, 0x31600, URZ ;  /* 0x0003160008087890 */ /* 0x000fe2000fffe0ff */
[----:B------:R-:W-:Y:S01]  /*1900*/  UMOV UR38, 0x0 ;  /* 0x0000000000267882 */ /* 0x000fe20000000000 */
[----:B------:R-:W-:Y:S01]  /*1910*/  UMOV UR39, 0x10000000 ;  /* 0x1000000000277882 */ /* 0x000fe20000000000 */
[----:B------:R-:W-:Y:S01]  /*1920*/  UMOV UR25, UR33 ;  /* 0x0000002100197c82 */ /* 0x000fe20008000000 */
[----:B------:R-:W-:Y:S01]  /*1930*/  UMOV UR27, UR35 ;  /* 0x00000023001b7c82 */ /* 0x000fe20008000000 */
[----:B------:R-:W-:Y:S01]  /*1940*/  UMOV UR28, UR36 ;  /* 0x00000024001c7c82 */ /* 0x000fe20008000000 */
[----:B------:R-:W-:Y:S01]  /*1950*/  UMOV UR17, UR33 ;  /* 0x0000002100117c82 */ /* 0x000fe20008000000 */
[----:B------:R-:W-:Y:S01]  /*1960*/  UMOV UR20, UR36 ;  /* 0x0000002400147c82 */ /* 0x000fe20008000000 */
[----:B------:R-:W-:Y:S01]  /*1970*/  UMOV UR18, UR34 ;  /* 0x0000002200127c82 */ /* 0x000fe20008000000 */
[----:B------:R1:W-:Y:S01]  /*1980*/  UTMALDG.3D [UR32], [UR42], desc[UR38] ;  /* 0x000026202a0075b4 */ /* 0x0003e20008011000 */
[----:B------:R-:W-:Y:S01]  /*1990*/  UMOV UR11, UR19 ;  /* 0x00000013000b7c82 */ /* 0x000fe20008000000 */
[----:B------:R-:W-:Y:S01]  /*19a0*/  UMOV UR12, UR36 ;  /* 0x00000024000c7c82 */ /* 0x000fe20008000000 */
[----:B------:R-:W-:Y:S01]  /*19b0*/  UMOV UR9, UR33 ;  /* 0x0000002100097c82 */ /* 0x000fe20008000000 */
[----:B------:R-:W-:Y:S01]  /*19c0*/  UMOV UR10, UR26 ;  /* 0x0000001a000a7c82 */ /* 0x000fe20008000000 */
[----:B------:R-:W-:Y:S01]  /*19d0*/  UIADD3 UR29, UPT, UPT, UR29, 0x1, URZ ;  /* 0x000000011d1d7890 */ /* 0x000fe2000fffe0ff */
[----:B------:R-:W-:Y:S01]  /*19e0*/  UMOV UR30, UR6 ;  /* 0x00000006001e7c82 */ /* 0x000fe20008000000 */
[----:B------:R1:W-:Y:S02]  /*19f0*/  UTMALDG.3D [UR24], [UR42], desc[UR38] ;  /* 0x000026182a0075b4 */ /* 0x0003e40008011000 */
[----:B------:R-:W-:Y:S01]  /*1a00*/  UISETP.NE.AND UP0, UPT, UR29, UR6, UPT ;  /* 0x000000061d00728c */ /* 0x000fe2000bf05270 */
[----:B------:R-:W-:Y:S01]  /*1a10*/  UMOV UR31, UR7 ;  /* 0x00000007001f7c82 */ /* 0x000fe20008000000 */
[----:B------:R1:W-:Y:S01]  /*1a20*/  UTMALDG.3D [UR16], [UR40], desc[UR38] ;  /* 0x00002610280075b4 */ /* 0x0003e20008011000 */
[----:B------:R1:W-:Y:S06]  /*1a30*/  UTMALDG.3D [UR8], [UR40], desc[UR38] ;  /* 0x00002608280075b4 */ /* 0x0003ec0008011000 */
[----:B------:R-:W-:Y:S05]  /*1a40*/  BRA.U UP0, `(.L_x_25) ;  /* 0xfffffffd00307547 */ /* 0x000fea000b83ffff */
.L_x_20:
[----:B-1----:R-:W-:Y:S01]  /*1a50*/  ULEA UR8, UR7, UR5, 0x3 ;  /* 0x0000000507087291 */ /* 0x002fe2000f8e18ff */
[----:B------:R-:W-:Y:S01]  /*1a60*/  SHF.L.U32 R4, R16, 0x1f, RZ ;  /* 0x0000001f10047819 */ /* 0x000fe200000006ff */
[----:B------:R-:W-:Y:S01]  /*1a70*/  @!P1 SYNCS.ARRIVE.TRANS64.A1T0 RZ, [UR5+0x88], RZ ;  /* 0x000088ffffff99a7 */ /* 0x000fe20008100005 */
[----:B------:R-:W-:-:S06]  /*1a80*/  UISETP.GT.AND UP0, UPT, UR21, UR15, UPT ;  /* 0x0000000f1500728c */ /* 0x000fcc000bf04270 */
[----:B----4-:R1:W4:Y:S03]  /*1a90*/  SYNCS.PHASECHK.TRANS64.TRYWAIT P0, [UR8+0x30], R4 ;  /* 0x00003004ff0075a7 */ /* 0x0103260008001108 */
[----:B------:R-:W-:Y:S05]  /*1aa0*/  BRA.U !UP0, `(.L_x_26) ;  /* 0x0000000108d47547 */ /* 0x000fea000b800000 */
[----:B------:R-:W-:Y:S01]  /*1ab0*/  UIADD3 UR29, UPT, UPT, UR13, UR30, URZ ;  /* 0x0000001e0d1d7290 */ /* 0x000fe2000fffe0ff */
[----:B------:R-:W-:-:S11]  /*1ac0*/  UMOV UR31, UR7 ;  /* 0x00000007001f7c82 */ /* 0x000fd60008000000 */
.L_x_31:
[----:B-1----:R-:W-:Y:S01]  /*1ad0*/  ULEA UR33, UR31, UR5, 0x3 ;  /* 0x000000051f217291 */ /* 0x002fe2000f8e18ff */
[----:B----4-:R-:W-:Y:S01]  /*1ae0*/  @!P5 MOV R5, 0x8800 ;  /* 0x000088000005d802 */ /* 0x010fe20000000f00 */
[----:B----4-:R-:W-:Y:S10]  /*1af0*/  @P0 BRA `(.L_x_27) ;  /* 0x00000000000c0947 */ /* 0x010ff40003800000 */
[----:B------:R-:W-:-:S04]  /*1b00*/  SHF.L.U32 R7, R16, 0x1f, RZ ;  /* 0x0000001f10077819 */ /* 0x000fc800000006ff */
[----:B------:R-:W4:Y:S02]  /*1b10*/  SYNCS.PHASECHK.TRANS64.TRYWAIT P0, [UR33+0x30], R7 ;  /* 0x00003007ff0075a7 */ /* 0x000f240008001121 */
[----:B----4-:R-:W-:Y:S05]  /*1b20*/  @!P0 BRA `(.L_x_28) ;  /* 0x0000004400348947 */ /* 0x010fea0003800000 */
.L_x_27:
[----:B------:R4:W-:Y:S01]  /*1b30*/  @!P5 SYNCS.ARRIVE.TRANS64 RZ, [UR33], R5 ;  /* 0x00000005ffffd9a7 */ /* 0x0009e20008000021 */
[----:B------:R-:W-:Y:S04]  /*1b40*/  BSSY.RECONVERGENT B0, `(.L_x_29) ;  /* 0x0000003000007945 */ /* 0x000fe80003800200 */
[----:B------:R-:W-:Y:S05]  /*1b50*/  @P4 BRA `(.L_x_30) ;  /* 0x0000000000044947 */ /* 0x000fea0003800000 */
[----:B------:R-:W-:Y:S05]  /*1b60*/  BPT.TRAP 0x1 ;  /* 0x000000040000795c */ /* 0x000fea0000300000 */
.L_x_30:
[----:B------:R-:W-:Y:S05]  /*1b70*/  BSYNC.RECONVERGENT B0 ;  /* 0x0000000000007941 */ /* 0x000fea0003800200 */
.L_x_29:
        /* <DEDUP_REMOVED lines=32> */
[----:B------:R-:W-:Y:S01]  /*1d80*/  UMOV UR10, UR26 ;  /* 0x0000001a000a7c82 */ /* 0x000fe20008000000 */
[----:B------:R-:W-:Y:S01]  /*1d90*/  UIADD3 UR30, UPT, UPT, UR30, 0x1, URZ ;  /* 0x000000011e1e7890 */ /* 0x000fe2000fffe0ff */
[----:B------:R1:W-:Y:S01]  /*1da0*/  UTMALDG.3D [UR24], [UR42], desc[UR38] ;  /* 0x000026182a0075b4 */ /* 0x0003e20008011000 */
[----:B------:R-:W-:-:S02]  /*1db0*/  UMOV UR31, UR7 ;  /* 0x00000007001f7c82 */ /* 0x000fc40008000000 */
[----:B------:R-:W-:Y:S01]  /*1dc0*/  UISETP.NE.AND UP0, UPT, UR30, UR29, UPT ;  /* 0x0000001d1e00728c */ /* 0x000fe2000bf05270 */
[----:B------:R1:W-:Y:S01]  /*1dd0*/  UTMALDG.3D [UR16], [UR40], desc[UR38] ;  /* 0x00002610280075b4 */ /* 0x0003e20008011000 */
[----:B------:R1:W-:Y:S07]  /*1de0*/  UTMALDG.3D [UR8], [UR40], desc[UR38] ;  /* 0x00002608280075b4 */ /* 0x0003ee0008011000 */
[----:B------:R-:W-:Y:S05]  /*1df0*/  BRA.U UP0, `(.L_x_31) ;  /* 0xfffffffd00347547 */ /* 0x000fea000b83ffff */
.L_x_26:
[C---:B------:R-:W-:Y:S01]  /*1e00*/  LEA R8, R15.reuse, UR5, 0x3 ;  /* 0x000000050f087c11 */ /* 0x040fe2000f8e18ff */
[----:B------:R-:W-:Y:S01]  /*1e10*/  NOP ;  /* 0x0000000000007918 */ /* 0x000fe20000000000 */
[----:B----4-:R-:W-:Y:S02]  /*1e20*/  SHF.L.U32 R5, R14, 0x1f, RZ ;  /* 0x0000001f0e057819 */ /* 0x010fe400000006ff */
[----:B-1----:R-:W-:Y:S02]  /*1e30*/  LEA R4, R15, UR5, 0x4 ;  /* 0x000000050f047c11 */ /* 0x002fe4000f8e20ff */
[----:B------:R-:W1:Y:S02]  /*1e40*/  SYNCS.PHASECHK.TRANS64.TRYWAIT P0, [R8+URZ+0x90], R5 ;  /* 0x00009005080075a7 */ /* 0x000e6400080011ff */
[----:B-1----:R-:W-:Y:S05]  /*1e50*/  @!P0 BRA `(.L_x_32) ;  /* 0x0000004000808947 */ /* 0x002fea0003800000 */
.L_x_102:
[----:B-1----:R-:W1:Y:S01]  /*1e60*/  LDS.128 R4, [R4+0x120] ;  /* 0x0001200004047984 */ /* 0x002e620000000c00 */
[----:B---3--:R-:W-:Y:S01]  /*1e70*/  ISETP.GE.AND P0, PT, R2, 0x1, PT ;  /* 0x000000010200780c */ /* 0x008fe20003f06270 */
[----:B------:R-:W-:Y:S01]  /*1e80*/  VIADD R8, R8, 0xa0 ;  /* 0x000000a008087836 */ /* 0x000fe20000000000 */
[----:B------:R-:W-:Y:S01]  /*1e90*/  @!PT LDS RZ, [RZ] ;  /* 0x00000000fffff984 */ /* 0x000fe20000000800 */
[----:B------:R-:W-:Y:S01]  /*1ea0*/  @!PT LDS RZ, [RZ] ;  /* 0x00000000fffff984 */ /* 0x000fe20000000800 */
[----:B------:R-:W-:Y:S01]  /*1eb0*/  @!PT LDS RZ, [RZ] ;  /* 0x00000000fffff984 */ /* 0x000fe20000000800 */
[----:B------:R-:W-:Y:S01]  /*1ec0*/  @!PT LDS RZ, [RZ] ;  /* 0x00000000fffff984 */ /* 0x000fe20000000800 */
[----:B------:R3:W-:Y:S06]  /*1ed0*/  MEMBAR.ALL.CTA ;  /* 0x0000000000007992 */ /* 0x0007ec0000008000 */
[----:B---3--:R-:W3:Y:S01]  /*1ee0*/  FENCE.VIEW.ASYNC.S ;  /* 0x00000000000073c6 */ /* 0x008ee20000000000 */
[----:B------:R-:W-:-:S04]  /*1ef0*/  PRMT R8, RZ, 0x654, R8 ;  /* 0x00000654ff087816 */ /* 0x000fc80000000008 */
[----:B---3--:R3:W-:Y:S01]  /*1f00*/  SYNCS.ARRIVE.TRANS64.RED.A1T0 RZ, [R8+URZ], RZ ;  /* 0x000000ff08ff79a7 */ /* 0x0087e200081004ff */
[----:B-1----:R-:W-:-:S13]  /*1f10*/  LOP3.LUT P2, RZ, R6, 0x1, RZ, 0xc0, !PT ;  /* 0x0000000106ff7812 */ /* 0x002fda000784c0ff */
[----:B------:R-:W-:Y:S01]  /*1f20*/  @P2 SHF.R.U32.HI R9, RZ, 0x10, R5 ;  /* 0x00000010ff092819 */ /* 0x000fe20000011605 */
[----:B------:R-:W-:Y:S01]  /*1f30*/  VOTEU.ANY UP0, P2 ;  /* 0x0000000000ff7886 */ /* 0x000fe20001000100 */
[----:B------:R-:W-:Y:S02]  /*1f40*/  @P2 MOV R11, R4 ;  /* 0x00000004000b2202 */ /* 0x000fe40000000f00 */
[----:B------:R-:W-:Y:S02]  /*1f50*/  @P2 R2UR.BROADCAST UR8, R9 ;  /* 0x00000000090822ca */ /* 0x000fe400008e0000 */
[----:B------:R-:W-:-:S11]  /*1f60*/  @P2 LOP3.LUT R0, R5, 0xffff, RZ, 0xc0, !PT ;  /* 0x0000ffff05002812 */ /* 0x000fd600078ec0ff */
[----:B------:R-:W-:Y:S01]  /*1f70*/  @UP0 UMOV UR36, UR8 ;  /* 0x0000000800240c82 */ /* 0x000fe20008000000 */
[----:B---3--:R-:W-:Y:S05]  /*1f80*/  @!P0 BRA `(.L_x_33) ;  /* 0x0000000000b88947 */ /* 0x008fea0003800000 */
[----:B------:R-:W2:Y:S01]  /*1f90*/  LDC.64 R6, c[0x0][0xb18] ;  /* 0x0002c600ff067b82 */ /* 0x000ea20000000a00 */
[----:B------:R-:W-:-:S07]  /*1fa0*/  ISETP.NE.AND P3, PT, R2, 0x1, PT ;  /* 0x000000010200780c */ /* 0x000fce0003f65270 */
[----:B------:R-:W1:Y:S08]  /*1fb0*/  LDC.64 R8, c[0x0][0xb10] ;  /* 0x0002c400ff087b82 */ /* 0x000e700000000a00 */
[----:B------:R-:W3:Y:S08]  /*1fc0*/  LDC R17, c[0x0][0xb20] ;  /* 0x0002c800ff117b82 */ /* 0x000ef00000000800 */
[----:B------:R-:W4:Y:S01]  /*1fd0*/  LDC R18, c[0x0][0xb0c] ;  /* 0x0002c300ff127b82 */ /* 0x000f220000000800 */
[----:B--2---:R-:W-:Y:S01]  /*1fe0*/  IMAD.HI.U32 R22, R10, R7, RZ ;  /* 0x000000070a167227 */ /* 0x004fe200078e00ff */
[----:B------:R-:W-:-:S06]  /*1ff0*/  ISETP.NE.AND P0, PT, R6, 0x1, PT ;  /* 0x000000010600780c */ /* 0x000fcc0003f05270 */
[----:B------:R-:W2:Y:S01]  /*2000*/  LDC.64 R4, c[0x0][0xb28] ;  /* 0x0002ca00ff047b82 */ /* 0x000ea20000000a00 */
[----:B-1----:R-:W-:-:S04]  /*2010*/  IMAD.HI.U32 R20, R3, R8, RZ ;  /* 0x0000000803147227 */ /* 0x002fc800078e00ff */
[----:B------:R-:W-:Y:S01]  /*2020*/  IMAD.HI.U32 R24, R11, R8, RZ ;  /* 0x000000080b187227 */ /* 0x000fe200078e00ff */
[----:B------:R-:W-:Y:S02]  /*2030*/  SHF.R.U32.HI R20, RZ, R9, R20 ;  /* 0x00000009ff147219 */ /* 0x000fe40000011614 */
[----:B---3--:R-:W-:Y:S01]  /*2040*/  SHF.R.U32.HI R19, RZ, R17, R22 ;  /* 0x00000011ff137219 */ /* 0x008fe20000011616 */
[----:B------:R-:W-:Y:S01]  /*2050*/  IMAD.HI.U32 R22, R0, R7, RZ ;  /* 0x0000000700167227 */ /* 0x000fe200078e00ff */
[----:B------:R-:W-:Y:S02]  /*2060*/  SHF.R.U32.HI R24, RZ, R9, R24 ;  /* 0x00000009ff187219 */ /* 0x000fe40000011618 */
[----:B------:R-:W-:Y:S02]  /*2070*/  SEL R19, R10, R19, !P0 ;  /* 0x000000130a137207 */ /* 0x000fe40004000000 */
[----:B------:R-:W-:Y:S02]  /*2080*/  SHF.R.U32.HI R17, RZ, R17, R22 ;  /* 0x00000011ff117219 */ /* 0x000fe40000011616 */
[----:B----4-:R-:W-:-:S02]  /*2090*/  ISETP.NE.AND P1, PT, R18, 0x1, PT ;  /* 0x000000011200780c */ /* 0x010fc40003f25270 */
[----:B------:R-:W-:Y:S02]  /*20a0*/  SEL R17, R0, R17, !P0 ;  /* 0x0000001100117207 */ /* 0x000fe40004000000 */
[----:B------:R-:W-:Y:S02]  /*20b0*/  SEL R21, R3, R20, !P1 ;  /* 0x0000001403157207 */ /* 0x000fe40004800000 */
[----:B------:R-:W-:Y:S01]  /*20c0*/  SEL R7, R11, R24, !P1 ;  /* 0x000000180b077207 */ /* 0x000fe20004800000 */
[----:B--2---:R-:W-:Y:S01]  /*20d0*/  IMAD.HI.U32 R20, R19, R4, RZ ;  /* 0x0000000413147227 */ /* 0x004fe200078e00ff */
[----:B------:R-:W-:-:S03]  /*20e0*/  IADD3 R9, PT, PT, -R17, RZ, RZ ;  /* 0x000000ff11097210 */ /* 0x000fc60007ffe1ff */
[----:B------:R-:W-:Y:S01]  /*20f0*/  IMAD.HI.U32 R8, R21, R4, RZ ;  /* 0x0000000415087227 */ /* 0x000fe200078e00ff */
[----:B------:R-:W-:-:S03]  /*2100*/  @P3 SHF.R.U32.HI R19, RZ, R5, R20 ;  /* 0x00000005ff133219 */ /* 0x000fc60000011614 */
[----:B------:R-:W-:Y:S01]  /*2110*/  IMAD R0, R6, R9, R0 ;  /* 0x0000000906007224 */ /* 0x000fe200078e0200 */
        /* <DEDUP_REMOVED lines=8> */
[----:B------:R-:W-:-:S04]  /*21a0*/  @!P0 IMAD.HI.U32 R20, R7, R4, RZ ;  /* 0x0000000407148227 */ /* 0x000fc800078e00ff */
[----:B------:R-:W-:Y:S01]  /*21b0*/  IMAD.MOV R4, RZ, RZ, -R8 ;  /* 0x000000ffff047224 */ /* 0x000fe200078e0a08 */
[----:B------:R-:W-:-:S03]  /*21c0*/  @!P0 SHF.R.U32.HI R20, RZ, R5, R20 ;  /* 0x00000005ff148219 */ /* 0x000fc60000011614 */
[----:B------:R-:W-:Y:S01]  /*21d0*/  IMAD R4, R2, R4, R17 ;  /* 0x0000000402047224 */ /* 0x000fe200078e0211 */
[----:B------:R-:W-:-:S05]  /*21e0*/  @!P0 SEL R5, R7, R20, !P3 ;  /* 0x0000001407058207 */ /* 0x000fca0005800000 */
[--C-:B------:R-:W-:Y:S02]  /*21f0*/  @!P0 IMAD.IADD R8, R8, 0x1, -R5.reuse ;  /* 0x0000000108088824 */ /* 0x100fe400078e0a05 */
[----:B------:R-:W-:Y:S01]  /*2200*/  @!P0 IMAD R5, R4, R21, R5 ;  /* 0x0000001504058224 */ /* 0x000fe200078e0205 */
[----:B------:R-:W-:Y:S01]  /*2210*/  IADD3 R4, PT, PT, -R7, RZ, RZ ;  /* 0x000000ff07047210 */ /* 0x000fe20007ffe1ff */
[----:B------:R-:W-:Y:S02]  /*2220*/  @!P0 IMAD R17, R2, R8, R7 ;  /* 0x0000000802118224 */ /* 0x000fe400078e0207 */
[----:B------:R-:W-:Y:S02]  /*2230*/  @!P0 IMAD.MOV.U32 R7, RZ, RZ, R5 ;  /* 0x000000ffff078224 */ /* 0x000fe400078e0005 */
[----:B------:R-:W-:Y:S02]  /*2240*/  IMAD R4, R18, R4, R11 ;  /* 0x0000000412047224 */ /* 0x000fe400078e020b */
[----:B------:R-:W-:-:S02]  /*2250*/  IMAD R0, R17, R6, R0 ;  /* 0x0000000611007224 */ /* 0x000fc400078e0200 */
[----:B------:R-:W-:Y:S02]  /*2260*/  IMAD R11, R7, R18, R4 ;  /* 0x00000012070b7224 */ /* 0x000fe400078e0204 */
.L_x_33:
[----:B------:R-:W1:Y:S02]  /*2270*/  LDCU UR8, c[0x0][0xb30] ;  /* 0x00016600ff0877ac */ /* 0x000e640008000800 */
[----:B-1----:R-:W-:-:S09]  /*2280*/  UISETP.NE.AND UP0, UPT, UR8, 0x1, UPT ;  /* 0x000000010800788c */ /* 0x002fd2000bf05270 */
[----:B------:R-:W-:Y:S05]  /*2290*/  BRA.U UP0, `(.L_x_34) ;  /* 0x0000000100407547 */ /* 0x000fea000b800000 */
[----:B------:R-:W1:Y:S08]  /*22a0*/  LDC.64 R6, c[0x0][0xb10] ;  /* 0x0002c400ff067b82 */ /* 0x000e700000000a00 */
[----:B------:R-:W3:Y:S08]  /*22b0*/  LDC.64 R4, c[0x0][0xb18] ;  /* 0x0002c600ff047b82 */ /* 0x000ef00000000a00 */
[----:B------:R-:W4:Y:S08]  /*22c0*/  LDC R8, c[0x0][0xb20] ;  /* 0x0002c800ff087b82 */ /* 0x000f300000000800 */
[----:B------:R-:W2:Y:S01]  /*22d0*/  LDC R18, c[0x0][0xb0c] ;  /* 0x0002c300ff127b82 */ /* 0x000ea20000000800 */
[----:B-1----:R-:W-:-:S05]  /*22e0*/  IMAD.HI.U32 R6, R11, R6, RZ ;  /* 0x000000060b067227 */ /* 0x002fca00078e00ff */
[----:B------:R-:W-:Y:S01]  /*22f0*/  SHF.R.U32.HI R6, RZ, R7, R6 ;  /* 0x00000007ff067219 */ /* 0x000fe20000011606 */
[----:B---3--:R-:W-:Y:S01]  /*2300*/  IMAD.HI.U32 R5, R0, R5, RZ ;  /* 0x0000000500057227 */ /* 0x008fe200078e00ff */
[----:B------:R-:W-:-:S04]  /*2310*/  ISETP.NE.AND P0, PT, R4, 0x1, PT ;  /* 0x000000010400780c */ /* 0x000fc80003f05270 */
[----:B----4-:R-:W-:-:S04]  /*2320*/  SHF.R.U32.HI R5, RZ, R8, R5 ;  /* 0x00000008ff057219 */ /* 0x010fc80000011605 */
[----:B------:R-:W-:Y:S02]  /*2330*/  SEL R5, R0, R5, !P0 ;  /* 0x0000000500057207 */ /* 0x000fe40004000000 */
[----:B--2---:R-:W-:-:S04]  /*2340*/  ISETP.NE.AND P1, PT, R18, 0x1, PT ;  /* 0x000000011200780c */ /* 0x004fc80003f25270 */
[----:B------:R-:W-:-:S05]  /*2350*/  SEL R6, R11, R6, !P1 ;  /* 0x000000060b067207 */ /* 0x000fca0004800000 */
[----:B------:R-:W-:Y:S02]  /*2360*/  IMAD.IADD R7, R5, 0x1, -R6 ;  /* 0x0000000105077824 */ /* 0x000fe400078e0a06 */
[----:B------:R-:W-:Y:S02]  /*2370*/  IMAD.IADD R5, R6, 0x1, -R5 ;  /* 0x0000000106057824 */ /* 0x000fe400078e0a05 */
[----:B------:R-:W-:Y:S02]  /*2380*/  IMAD R11, R7, R18, R11 ;  /* 0x00000012070b7224 */ /* 0x000fe400078e020b */
[----:B------:R-:W-:-:S07]  /*2390*/  IMAD R0, R5, R4, R0 ;  /* 0x0000000405007224 */ /* 0x000fce00078e0200 */
.L_x_34:
[----:B------:R-:W-:Y:S01]  /*23a0*/  VIADD R15, R15, 0x1 ;  /* 0x000000010f0f7836 */ /* 0x000fe20000000000 */
[----:B------:R-:W-:Y:S01]  /*23b0*/  PLOP3.LUT P1, PT, PT, PT, PT, 0x80, 0x8 ;  /* 0x000000000008781c */ /* 0x000fe20003f2f070 */
[----:B------:R-:W-:Y:S02]  /*23c0*/  IMAD.IADD R43, R11, 0x1, R40 ;  /* 0x000000010b2b7824 */ /* 0x000fe400078e0228 */
[----:B------:R-:W-:Y:S01]  /*23d0*/  IMAD.IADD R41, R0, 0x1, R29 ;  /* 0x0000000100297824 */ /* 0x000fe200078e021d */
[----:B------:R-:W-:-:S04]  /*23e0*/  ISETP.NE.AND P0, PT, R15, 0x2, PT ;  /* 0x000000020f00780c */ /* 0x000fc80003f05270 */
[----:B------:R-:W-:Y:S02]  /*23f0*/  SEL R5, RZ, 0x1, P0 ;  /* 0x00000001ff057807 */ /* 0x000fe40000000000 */
[----:B------:R-:W-:Y:S02]  /*2400*/  SEL R15, R15, RZ, P0 ;  /* 0x000000ff0f0f7207 */ /* 0x000fe40000000000 */
[----:B------:R-:W-:Y:S01]  /*2410*/  LOP3.LUT R14, R14, R5, RZ, 0x3c, !PT ;  /* 0x000000050e0e7212 */ /* 0x000fe200078e3cff */
[----:B------:R-:W-:Y:S06]  /*2420*/  @P2 BRA `(.L_x_35) ;  /* 0xfffffff000402947 */ /* 0x000fec000383ffff */
[----:B------:R-:W-:Y:S01]  /*2430*/  UIADD3 UR5, UPT, UPT, UR5, 0x30, URZ ;  /* 0x0000003005057890 */ /* 0x000fe2000fffe0ff */
[----:B--2---:R-:W-:-:S03]  /*2440*/  SHF.L.U32 R3, R16, 0x1f, RZ ;  /* 0x0000001f10037819 */ /* 0x004fc600000006ff */
[----:B------:R-:W-:-:S09]  /*2450*/  ULEA UR4, UR7, UR5, 0x3 ;  /* 0x0000000507047291 */ /* 0x000fd2000f8e18ff */
[----:B------:R-:W1:Y:S02]  /*2460*/  SYNCS.PHASECHK.TRANS64.TRYWAIT P0, [UR4], R3 ;  /* 0x00000003ff0075a7 */ /* 0x000e640008001104 */
[----:B-1----:R-:W-:Y:S05]  /*2470*/  @!P0 BRA `(.L_x_36) ;  /* 0x0000003c000c8947 */ /* 0x002fea0003800000 */
.L_x_104:
[----:B------:R-:W-:-:S04]  /*2480*/  UIADD3 UR6, UPT, UPT, UR7, 0x1, URZ ;  /* 0x0000000107067890 */ /* 0x000fc8000fffe0ff */
[----:B------:R-:W-:-:S04]  /*2490*/  UISETP.NE.AND UP0, UPT, UR6, 0x6, UPT ;  /* 0x000000060600788c */ /* 0x000fc8000bf05270 */
[----:B------:R-:W-:Y:S02]  /*24a0*/  USEL UR7, URZ, 0x1, UP0 ;  /* 0x00000001ff077887 */ /* 0x000fe40008000000 */
[----:B------:R-:W-:-:S04]  /*24b0*/  USEL UR6, UR6, URZ, UP0 ;  /* 0x000000ff06067287 */ /* 0x000fc80008000000 */
[----:B------:R-:W-:Y:S01]  /*24c0*/  ULEA UR4, UR6, UR5, 0x3 ;  /* 0x0000000506047291 */ /* 0x000fe2000f8e18ff */
[----:B------:R-:W-:-:S04]  /*24d0*/  LOP3.LUT R2, R16, UR7, RZ, 0x3c, !PT ;  /* 0x0000000710027c12 */ /* 0x000fc8000f8e3cff */
[----:B-1----:R-:W-:-:S04]  /*24e0*/  SHF.L.U32 R3, R2, 0x1f, RZ ;  /* 0x0000001f02037819 */ /* 0x002fc800000006ff */
[----:B------:R-:W1:Y:S02]  /*24f0*/  SYNCS.PHASECHK.TRANS64.TRYWAIT P0, [UR4], R3 ;  /* 0x00000003ff0075a7 */ /* 0x000e640008001104 */
[----:B-1----:R-:W-:Y:S05]  /*2500*/  @!P0 BRA `(.L_x_37) ;  /* 0x0000003c00008947 */ /* 0x002fea0003800000 */
.L_x_106:
        /* <DEDUP_REMOVED lines=9> */
.L_x_108:
        /* <DEDUP_REMOVED lines=9> */
.L_x_110:
        /* <DEDUP_REMOVED lines=9> */
.L_x_112:
[----:B------:R-:W-:-:S04]  /*26c0*/  UIADD3 UR6, UPT, UPT, UR6, 0x1, URZ ;  /* 0x0000000106067890 */ /* 0x000fc8000fffe0ff */
[----:B------:R-:W-:-:S04]  /*26d0*/  UISETP.NE.AND UP0, UPT, UR6, 0x6, UPT ;  /* 0x000000060600788c */ /* 0x000fc8000bf05270 */
[----:B------:R-:W-:Y:S02]  /*26e0*/  USEL UR4, URZ, 0x1, UP0 ;  /* 0x00000001ff047887 */ /* 0x000fe40008000000 */
[----:B------:R-:W-:-:S04]  /*26f0*/  USEL UR6, UR6, URZ, UP0 ;  /* 0x000000ff06067287 */ /* 0x000fc80008000000 */
[----:B------:R-:W-:Y:S01]  /*2700*/  ULEA UR6, UR6, UR5, 0x3 ;  /* 0x0000000506067291 */ /* 0x000fe2000f8e18ff */
[----:B-1----:R-:W-:-:S04]  /*2710*/  LOP3.LUT R3, R2, UR4, RZ, 0x3c, !PT ;  /* 0x0000000402037c12 */ /* 0x002fc8000f8e3cff */
[----:B------:R-:W-:Y:S01]  /*2720*/  SHF.L.U32 R3, R3, 0x1f, RZ ;  /* 0x0000001f03037819 */ /* 0x000fe200000006ff */
[----:B------:R-:W-:-:S07]  /*2730*/  IMAD.U32 R0, RZ, RZ, UR6 ;  /* 0x00000006ff007e24 */ /* 0x000fce000f8e00ff */
.L_x_41:
[----:B-1----:R1:W2:Y:S02]  /*2740*/  SYNCS.PHASECHK.TRANS64.TRYWAIT P0, [R0+URZ], R3 ;  /* 0x00000003000075a7 */ /* 0x0022a400080011ff */
[----:B--2---:R-:W-:Y:S05]  /*2750*/  @!P0 NANOSLEEP.SYNCS 0x989680 ;  /* 0x009896800000895d */ /* 0x004fea0003900000 */
[----:B------:R-:W2:Y:S02]  /*2760*/  @!P0 SYNCS.PHASECHK.TRANS64 P0, [R0+URZ], R3 ;  /* 0x00000003000085a7 */ /* 0x000ea400080010ff */
[----:B--2---:R-:W-:Y:S05]  /*2770*/  @P0 EXIT ;  /* 0x000000000000094d */ /* 0x004fea0003800000 */
[----:B------:R-:W-:Y:S05]  /*2780*/  BRA `(.L_x_41) ;  /* 0xfffffffc00ec7947 */ /* 0x000fea000383ffff */
.L_x_17:
[----:B------:R-:W-:-:S04]  /*2790*/  UISETP.NE.AND UP1, UPT, UR4, URZ, UPT ;  /* 0x000000ff0400728c */ /* 0x000fc8000bf25270 */
[----:B------:R-:W-:-:S09]  /*27a0*/  UISETP.NE.OR UP1, UPT, UR8, 0x1, UP1 ;  /* 0x000000010800788c */ /* 0x000fd20008f25670 */
[----:B------:R-:W-:Y:S05]  /*27b0*/  BRA.U UP1, `(.L_x_42) ;  /* 0x0000000501487547 */ /* 0x000fea000b800000 */
[----:B------:R-:W-:Y:S01]  /*27c0*/  ISETP.NE.AND P2, PT, R0, RZ, PT ;  /* 0x000000ff0000720c */ /* 0x000fe20003f45270 */
[----:B------:R-:W-:Y:S01]  /*27d0*/  IMAD.MOV.U32 R12, RZ, RZ, 0x1 ;  /* 0x00000001ff0c7424 */ /* 0x000fe200078e00ff */
[----:B------:R-:W-:Y:S02]  /*27e0*/  CS2R R10, SRZ ;  /* 0x00000000000a7805 */ /* 0x000fe4000001ff00 */
[----:B------:R-:W-:Y:S01]  /*27f0*/  CS2R R8, SRZ ;  /* 0x0000000000087805 */ /* 0x000fe2000001ff00 */
[----:B------:R-:W-:Y:S01]  /*2800*/  UMOV UR6, 0x400 ;  /* 0x0000040000067882 */ /* 0x000fe20000000000 */
[----:B------:R-:W-:Y:S01]  /*2810*/  UMOV UR7, URZ ;  /* 0x000000ff00077c82 */ /* 0x000fe20008000000 */
[----:B------:R-:W-:-:S12]  /*2820*/  ULEA UR6, UR4, UR6, 0x18 ;  /* 0x0000000604067291 */ /* 0x000fd8000f8ec0ff */
.L_x_46:
[----:B---3--:R-:W-:Y:S02]  /*2830*/  LEA R2, R8, UR6, 0x3 ;  /* 0x0000000608027c11 */ /* 0x008fe4000f8e18ff */
[----:B------:R-:W-:-:S03]  /*2840*/  SHF.L.U32 R5, R9, 0x1f, RZ ;  /* 0x0000001f09057819 */ /* 0x000fc600000006ff */
[----:B------:R-:W-:Y:S01]  /*2850*/  VIADD R4, R2, 0x100 ;  /* 0x0000010002047836 */ /* 0x000fe20000000000 */
[----:B------:R-:W1:Y:S02]  /*2860*/  SYNCS.PHASECHK.TRANS64.TRYWAIT P0, [R2+URZ+0xf0], R5 ;  /* 0x0000f005020075a7 */ /* 0x000e6400080011ff */
[----:B-1----:R-:W-:Y:S05]  /*2870*/  @!P0 BRA `(.L_x_43) ;  /* 0x0000003800848947 */ /* 0x002fea0003800000 */
.L_x_113:
[----:B------:R-:W-:Y:S01]  /*2880*/  ULEA UR5, UR7, UR6, 0x3 ;  /* 0x0000000607057291 */ /* 0x000fe2000f8e18ff */
[----:B------:R-:W-:Y:S02]  /*2890*/  PRMT R4, RZ, 0x654, R4 ;  /* 0x00000654ff047816 */ /* 0x000fe40000000004 */
[----:B-1----:R-:W-:Y:S01]  /*28a0*/  SHF.L.U32 R5, R12, 0x1f, RZ ;  /* 0x0000001f0c057819 */ /* 0x002fe200000006ff */
[----:B------:R-:W-:Y:S01]  /*28b0*/  UIADD3 UR4, UPT, UPT, UR5, 0x90, URZ ;  /* 0x0000009005047890 */ /* 0x000fe2000fffe0ff */
[----:B------:R1:W-:Y:S05]  /*28c0*/  SYNCS.ARRIVE.TRANS64.RED.A1T0 RZ, [R4+URZ], RZ ;  /* 0x000000ff04ff79a7 */ /* 0x0003ea00081004ff */
[----:B------:R-:W-:Y:S01]  /*28d0*/  IMAD.U32 R7, RZ, RZ, UR4 ;  /* 0x00000004ff077e24 */ /* 0x000fe2000f8e00ff */
[----:B------:R-:W2:Y:S04]  /*28e0*/  SYNCS.PHASECHK.TRANS64.TRYWAIT P0, [UR5+0xa0], R5 ;  /* 0x0000a005ff0075a7 */ /* 0x000ea80008001105 */
[----:B------:R-:W-:Y:S01]  /*28f0*/  PRMT R6, R0, 0x654, R7 ;  /* 0x0000065400067816 */ /* 0x000fe20000000007 */
[----:B-1----:R-:W-:Y:S01]  /*2900*/  @!P2 IMAD.MOV.U32 R4, RZ, RZ, 0x10 ;  /* 0x00000010ff04a424 */ /* 0x002fe200078e00ff */
[----:B--2---:R-:W-:Y:S06]  /*2910*/  @!P0 BRA `(.L_x_44) ;  /* 0x0000003800708947 */ /* 0x004fec0003800000 */
.L_x_115:
[----:B------:R-:W-:Y:S01]  /*2920*/  ULEA UR4, UR7, UR6, 0x4 ;  /* 0x0000000607047291 */ /* 0x000fe2000f8e20ff */
[----:B------:R-:W-:Y:S01]  /*2930*/  SEL R3, R6, R3, !P2 ;  /* 0x0000000306037207 */ /* 0x000fe20005000000 */
[----:B------:R-:W-:Y:S01]  /*2940*/  UIADD3 UR5, UPT, UPT, UR5, 0x90, URZ ;  /* 0x0000009005057890 */ /* 0x000fe2000fffe0ff */
[----:B-1----:R-:W-:Y:S01]  /*2950*/  LEA R2, R11, UR6, 0x3 ;  /* 0x000000060b027c11 */ /* 0x002fe2000f8e18ff */
[----:B------:R-:W-:Y:S01]  /*2960*/  UIADD3 UR4, UPT, UPT, UR4, 0x120, URZ ;  /* 0x0000012004047890 */ /* 0x000fe2000fffe0ff */
[----:B------:R-:W-:Y:S01]  /*2970*/  SHF.L.U32 R5, R10, 0x1f, RZ ;  /* 0x0000001f0a057819 */ /* 0x000fe200000006ff */
[----:B------:R1:W-:Y:S01]  /*2980*/  @!P2 SYNCS.ARRIVE.TRANS64.RED RZ, [R3+URZ], R4 ;  /* 0x0000000403ffa9a7 */ /* 0x0003e200080004ff */
[----:B------:R-:W-:Y:S01]  /*2990*/  UIADD3 UR7, UPT, UPT, UR7, 0x1, URZ ;  /* 0x0000000107077890 */ /* 0x000fe2000fffe0ff */
[----:B------:R-:W-:-:S03]  /*29a0*/  VIADD R8, R8, 0x1 ;  /* 0x0000000108087836 */ /* 0x000fc60000000000 */
[----:B------:R-:W-:Y:S02]  /*29b0*/  UISETP.NE.AND UP0, UPT, UR7, 0x2, UPT ;  /* 0x000000020700788c */ /* 0x000fe4000bf05270 */
[----:B------:R-:W-:Y:S06]  /*29c0*/  UGETNEXTWORKID.BROADCAST [UR4], [UR5] ;  /* 0x00000000040073ca */ /* 0x000fec0008000100 */
[----:B------:R-:W-:Y:S01]  /*29d0*/  USEL UR4, URZ, 0x1, UP0 ;  /* 0x00000001ff047887 */ /* 0x000fe20008000000 */
[----:B------:R-:W-:Y:S01]  /*29e0*/  ISETP.NE.AND P0, PT, R8, 0x2, PT ;  /* 0x000000020800780c */ /* 0x000fe20003f05270 */
[----:B------:R-:W-:Y:S01]  /*29f0*/  USEL UR7, UR7, URZ, UP0 ;  /* 0x000000ff07077287 */ /* 0x000fe20008000000 */
[----:B------:R-:W2:Y:S03]  /*2a00*/  SYNCS.PHASECHK.TRANS64.TRYWAIT P1, [R2+URZ+0x90], R5 ;  /* 0x00009005020075a7 */ /* 0x000ea600080211ff */
[----:B------:R-:W-:Y:S01]  /*2a10*/  LOP3.LUT R12, R12, UR4, RZ, 0x3c, !PT ;  /* 0x000000040c0c7c12 */ /* 0x000fe2000f8e3cff */
[----:B-12---:R-:W-:Y:S07]  /*2a20*/  @!P1 BRA `(.L_x_45) ;  /* 0x0000003800449947 */ /* 0x006fee0003800000 */
.L_x_116:
[C---:B------:R-:W-:Y:S01]  /*2a30*/  LEA R4, R11.reuse, UR6, 0x4 ;  /* 0x000000060b047c11 */ /* 0x040fe2000f8e20ff */
[----:B-1----:R-:W-:Y:S01]  /*2a40*/  VIADD R2, R2, 0xa0 ;  /* 0x000000a002027836 */ /* 0x002fe20000000000 */
[----:B------:R-:W-:Y:S01]  /*2a50*/  SEL R8, R8, RZ, P0 ;  /* 0x000000ff08087207 */ /* 0x000fe20000000000 */
[----:B------:R-:W-:-:S03]  /*2a60*/  VIADD R11, R11, 0x1 ;  /* 0x000000010b0b7836 */ /* 0x000fc60000000000 */
[----:B------:R-:W1:Y:S01]  /*2a70*/  LDS.128 R4, [R4+0x120] ;  /* 0x0001200004047984 */ /* 0x000e620000000c00 */
[----:B------:R-:W-:Y:S02]  /*2a80*/  PRMT R2, RZ, 0x654, R2 ;  /* 0x00000654ff027816 */ /* 0x000fe40000000002 */
[C---:B------:R-:W-:Y:S01]  /*2a90*/  ISETP.NE.AND P1, PT, R11.reuse, 0x2, PT ;  /* 0x000000020b00780c */ /* 0x040fe20003f25270 */
[----:B------:R-:W-:Y:S01]  /*2aa0*/  @!PT LDS RZ, [RZ] ;  /* 0x00000000fffff984 */ /* 0x000fe20000000800 */
[----:B------:R-:W-:Y:S01]  /*2ab0*/  @!PT LDS RZ, [RZ] ;  /* 0x00000000fffff984 */ /* 0x000fe20000000800 */
[----:B------:R-:W-:Y:S01]  /*2ac0*/  @!PT LDS RZ, [RZ] ;  /* 0x00000000fffff984 */ /* 0x000fe20000000800 */
[----:B------:R-:W-:Y:S01]  /*2ad0*/  @!PT LDS RZ, [RZ] ;  /* 0x00000000fffff984 */ /* 0x000fe20000000800 */
[----:B------:R2:W-:Y:S06]  /*2ae0*/  MEMBAR.ALL.CTA ;  /* 0x0000000000007992 */ /* 0x0005ec0000008000 */
[----:B--2---:R-:W2:Y:S01]  /*2af0*/  FENCE.VIEW.ASYNC.S ;  /* 0x00000000000073c6 */ /* 0x004ea20000000000 */
[----:B------:R-:W-:Y:S01]  /*2b00*/  SEL R11, R11, RZ, P1 ;  /* 0x000000ff0b0b7207 */ /* 0x000fe20000800000 */
[----:B--2---:R2:W-:Y:S01]  /*2b10*/  SYNCS.ARRIVE.TRANS64.RED.A1T0 RZ, [R2+URZ], RZ ;  /* 0x000000ff02ff79a7 */ /* 0x0045e200081004ff */
[----:B-1----:R-:W-:-:S02]  /*2b20*/  LOP3.LUT P3, RZ, R6, 0x1, RZ, 0xc0, !PT ;  /* 0x0000000106ff7812 */ /* 0x002fc4000786c0ff */
[----:B------:R-:W-:-:S04]  /*2b30*/  SEL R5, RZ, 0x1, P1 ;  /* 0x00000001ff057807 */ /* 0x000fc80000800000 */
[----:B------:R-:W-:Y:S02]  /*2b40*/  LOP3.LUT R10, R10, R5, RZ, 0x3c, !PT ;  /* 0x000000050a0a7212 */ /* 0x000fe400078e3cff */
[----:B--2---:R-:W-:-:S04]  /*2b50*/  SEL R2, RZ, 0x1, P0 ;  /* 0x00000001ff027807 */ /* 0x004fc80000000000 */
[----:B------:R-:W-:Y:S01]  /*2b60*/  LOP3.LUT R9, R9, R2, RZ, 0x3c, !PT ;  /* 0x0000000209097212 */ /* 0x000fe200078e3cff */
[----:B------:R-:W-:Y:S06]  /*2b70*/  @P3 BRA `(.L_x_46) ;  /* 0xfffffffc002c3947 */ /* 0x000fec000383ffff */
[----:B------:R-:W-:Y:S01]  /*2b80*/  ULEA UR5, UR7, UR6, 0x3 ;  /* 0x0000000607057291 */ /* 0x000fe2000f8e18ff */
[----:B------:R-:W-:-:S08]  /*2b90*/  SHF.L.U32 R3, R12, 0x1f, RZ ;  /* 0x0000001f0c037819 */ /* 0x000fd000000006ff */
[----:B------:R-:W1:Y:S02]  /*2ba0*/  SYNCS.PHASECHK.TRANS64 P0, [UR5+0xa0], R3 ;  /* 0x0000a003ff0075a7 */ /* 0x000e640008001005 */
[----:B-1----:R-:W-:Y:S05]  /*2bb0*/  @P0 BRA `(.L_x_47) ;  /* 0x0000000000080947 */ /* 0x002fea0003800000 */
[----:B------:R-:W1:Y:S02]  /*2bc0*/  SYNCS.PHASECHK.TRANS64.TRYWAIT P0, [UR5+0xa0], R3 ;  /* 0x0000a003ff0075a7 */ /* 0x000e640008001105 */
[----:B-1----:R-:W-:Y:S05]  /*2bd0*/  @!P0 BRA `(.L_x_48) ;  /* 0x0000003400ec8947 */ /* 0x002fea0003800000 */
.L_x_47:
[----:B------:R-:W-:-:S04]  /*2be0*/  UIADD3 UR4, UPT, UPT, UR7, 0x1, URZ ;  /* 0x0000000107047890 */ /* 0x000fc8000fffe0ff */
[----:B------:R-:W-:-:S04]  /*2bf0*/  UISETP.NE.AND UP0, UPT, UR4, 0x2, UPT ;  /* 0x000000020400788c */ /* 0x000fc8000bf05270 */
[----:B------:R-:W-:Y:S02]  /*2c00*/  USEL UR8, URZ, 0x1, UP0 ;  /* 0x00000001ff087887 */ /* 0x000fe40008000000 */
[----:B------:R-:W-:-:S04]  /*2c10*/  USEL UR4, UR4, URZ, UP0 ;  /* 0x000000ff04047287 */ /* 0x000fc80008000000 */
[----:B------:R-:W-:Y:S01]  /*2c20*/  ULEA UR4, UR4, UR6, 0x3 ;  /* 0x0000000604047291 */ /* 0x000fe2000f8e18ff */
[----:B-1----:R-:W-:-:S04]  /*2c30*/  LOP3.LUT R3, R12, UR8, RZ, 0x3c, !PT ;  /* 0x000000080c037c12 */ /* 0x002fc8000f8e3cff */
[----:B------:R-:W-:-:S04]  /*2c40*/  SHF.L.U32 R0, R3, 0x1f, RZ ;  /* 0x0000001f03007819 */ /* 0x000fc800000006ff */
[----:B------:R-:W1:Y:S02]  /*2c50*/  SYNCS.PHASECHK.TRANS64 P0, [UR4+0xa0], R0 ;  /* 0x0000a000ff0075a7 */ /* 0x000e640008001004 */
[----:B-1----:R-:W-:Y:S05]  /*2c60*/  @P0 EXIT ;  /* 0x000000000000094d */ /* 0x002fea0003800000 */
[----:B------:R-:W-:Y:S02]  /*2c70*/  SHF.L.U32 R3, R3, 0x1f, RZ ;  /* 0x0000001f03037819 */ /* 0x000fe400000006ff */
[----:B------:R-:W-:-:S07]  /*2c80*/  MOV R0, UR4 ;  /* 0x0000000400007c02 */ /* 0x000fce0008000f00 */
.L_x_49:
[----:B-1----:R1:W2:Y:S02]  /*2c90*/  SYNCS.PHASECHK.TRANS64.TRYWAIT P0, [R0+URZ+0xa0], R3 ;  /* 0x0000a003000075a7 */ /* 0x0022a400080011ff */
[----:B--2---:R-:W-:Y:S05]  /*2ca0*/  @!P0 NANOSLEEP.SYNCS 0x989680 ;  /* 0x009896800000895d */ /* 0x004fea0003900000 */
[----:B------:R-:W2:Y:S02]  /*2cb0*/  @!P0 SYNCS.PHASECHK.TRANS64 P0, [R0+URZ+0xa0], R3 ;  /* 0x0000a003000085a7 */ /* 0x000ea400080010ff */
[----:B--2---:R-:W-:Y:S05]  /*2cc0*/  @P0 EXIT ;  /* 0x000000000000094d */ /* 0x004fea0003800000 */
[----:B------:R-:W-:Y:S05]  /*2cd0*/  BRA `(.L_x_49) ;  /* 0xfffffffc00ec7947 */ /* 0x000fea000383ffff */
.L_x_42:
[----:B------:R-:W-:-:S09]  /*2ce0*/  UISETP.NE.AND UP1, UPT, UR8, URZ, UPT ;  /* 0x000000ff0800728c */ /* 0x000fd2000bf25270 */
[----:B------:R-:W-:Y:S05]  /*2cf0*/  BRA.U UP1, `(.L_x_50) ;  /* 0x0000001101247547 */ /* 0x000fea000b800000 */
[----:B------:R-:W-:Y:S01]  /*2d00*/  UMOV UR5, 0x40 ;  /* 0x0000004000057882 */ /* 0x000fe20000000000 */
[----:B------:R-:W-:Y:S01]  /*2d10*/  NOP ;  /* 0x0000000000007918 */ /* 0x000fe20000000000 */
[----:B------:R-:W-:Y:S01]  /*2d20*/  ULEA UR5, UR4, UR5, 0x18 ;  /* 0x0000000504057291 */ /* 0x000fe2000f8ec0ff */
[----:B------:R-:W-:Y:S02]  /*2d30*/  UMOV UR6, 0x400 ;  /* 0x0000040000067882 */ /* 0x000fe40000000000 */
[----:B------:R-:W-:-:S06]  /*2d40*/  ULEA UR6, UR4, UR6, 0x18 ;  /* 0x0000000604067291 */ /* 0x000fcc000f8ec0ff */
[----:B------:R-:W1:Y:S02]  /*2d50*/  LDS.U8 R0, [UR5+0x1c] ;  /* 0x00001c05ff007984 */ /* 0x000e640008000000 */
[----:B-1----:R-:W-:-:S13]  /*2d60*/  ISETP.NE.AND P0, PT, R0, RZ, PT ;  /* 0x000000ff0000720c */ /* 0x002fda0003f05270 */
[----:B------:R-:W-:Y:S05]  /*2d70*/  @P0 BRA `(.L_x_51) ;  /* 0x0000000000580947 */ /* 0x000fea0003800000 */
[----:B------:R-:W-:-:S13]  /*2d80*/  ELECT P0, URZ, PT ;  /* 0x0000000000ff782f */ /* 0x000fda0003800000 */
[----:B------:R-:W-:Y:S05]  /*2d90*/  @!P0 BRA `(.L_x_52) ;  /* 0x0000000000608947 */ /* 0x000fea0003800000 */
[----:B------:R-:W-:Y:S01]  /*2da0*/  UMOV UR4, 0x10 ;  /* 0x0000001000047882 */ /* 0x000fe20000000000 */
[----:B------:R-:W-:Y:S01]  /*2db0*/  HFMA2 R0, -RZ, RZ, 0, 5.9604644775390625e-08 ;  /* 0x00000001ff007431 */ /* 0x000fe200000001ff */
[----:B---3--:R-:W-:-:S03]  /*2dc0*/  MOV R2, 0xffff ;  /* 0x0000ffff00027802 */ /* 0x008fc60000000f00 */
[----:B------:R-:W-:Y:S04]  /*2dd0*/  DEPBAR.LE SB1, 0x36 ;  /* 0x00009d800000791a */ /* 0x000fe80000000000 */
[----:B------:R-:W1:Y:S02]  /*2de0*/  UTCATOMSWS.FIND_AND_SET.ALIGN UP0, UR4, UR4 ;  /* 0x00000004000475e3 */ /* 0x000e640008000800 */
[----:B-1----:R-:W-:Y:S01]  /*2df0*/  MOV R3, UR4 ;  /* 0x0000000400037c02 */ /* 0x002fe20008000f00 */
[----:B------:R-:W-:Y:S06]  /*2e00*/  BRA.U UP0, `(.L_x_53) ;  /* 0x0000000100187547 */ /* 0x000fec000b800000 */
.L_x_54:
[----:B------:R-:W-:Y:S05]  /*2e10*/  NANOSLEEP 0x64 ;  /* 0x000000640000795d */ /* 0x000fea0003800000 */
[----:B------:R-:W-:-:S05]  /*2e20*/  UMOV UR4, 0x10 ;  /* 0x0000001000047882 */ /* 0x000fca0000000000 */
[----:B------:R-:W-:Y:S04]  /*2e30*/  DEPBAR.LE SB1, 0x36 ;  /* 0x00009d800000791a */ /* 0x000fe80000000000 */
[----:B------:R-:W1:Y:S02]  /*2e40*/  UTCATOMSWS.FIND_AND_SET.ALIGN UP0, UR4, UR4 ;  /* 0x00000004000475e3 */ /* 0x000e640008000800 */
[----:B-1----:R-:W-:Y:S01]  /*2e50*/  MOV R3, UR4 ;  /* 0x0000000400037c02 */ /* 0x002fe20008000f00 */
[----:B------:R-:W-:Y:S05]  /*2e60*/  BRA.U !UP0, `(.L_x_54) ;  /* 0xfffffffd08e87547 */ /* 0x000fea000b83ffff */
.L_x_53:
[-C--:B------:R-:W-:Y:S02]  /*2e70*/  SHF.L.U32 R2, R2, R3.reuse, RZ ;  /* 0x0000000302027219 */ /* 0x080fe400000006ff */
[----:B------:R-:W-:Y:S01]  /*2e80*/  SHF.L.U32 R0, R0, R3, RZ ;  /* 0x0000000300007219 */ /* 0x000fe200000006ff */
[----:B------:R-:W-:Y:S02]  /*2e90*/  IMAD.SHL.U32 R3, R3, 0x20, RZ ;  /* 0x0000002003037824 */ /* 0x000fe400078e00ff */
[----:B------:R1:W-:Y:S04]  /*2ea0*/  ATOMS.OR RZ, [UR5+0x14], R2 ;  /* 0x00001402ffff798c */ /* 0x0003e8000b000005 */
[----:B------:R1:W-:Y:S04]  /*2eb0*/  ATOMS.OR RZ, [UR5+0x18], R0 ;  /* 0x00001800ffff798c */ /* 0x0003e8000b000005 */
[----:B------:R1:W-:Y:S01]  /*2ec0*/  STS [UR6+0x140], R3 ;  /* 0x00014003ff007988 */ /* 0x0003e20008000806 */
[----:B------:R-:W-:Y:S05]  /*2ed0*/  BRA `(.L_x_52) ;  /* 0x0000000000107947 */ /* 0x000fea0003800000 */
.L_x_51:
[----:B------:R-:W-:Y:S02]  /*2ee0*/  MOV R0, 0xffffffff ;  /* 0xffffffff00007802 */ /* 0x000fe40000000f00 */
[----:B---3--:R-:W-:-:S03]  /*2ef0*/  MOV R2, 0x2f20 ;  /* 0x00002f2000027802 */ /* 0x008fc60000000f00 */
[----:B------:R1:W-:Y:S04]  /*2f00*/  STS [UR6+0x140], R0 ;  /* 0x00014000ff007988 */ /* 0x0003e80008000806 */
[----:B-1---5:R-:W-:Y:S05]  /*2f10*/  CALL.REL.NOINC `($__internal_1_$__cuda_sm10x_tcgen05_guardrail_trap_phase_invalid_during_alloc) ;  /* 0x0000003800847944 */ /* 0x022fea0003c00000 */
.L_x_52:
[----:B------:R-:W-:Y:S05]  /*2f20*/  WARPSYNC.ALL ;  /* 0x0000000000007948 */ /* 0x000fea0003800000 */
[----:B------:R-:W2:Y:S01]  /*2f30*/  S2UR UR5, SR_CgaCtaId ;  /* 0x00000000000579c3 */ /* 0x000ea20000008800 */
[----:B------:R-:W-:Y:S01]  /*2f40*/  UMOV UR4, 0x400 ;  /* 0x0000040000047882 */ /* 0x000fe20000000000 */
[----:B------:R-:W-:-:S06]  /*2f50*/  NOP ;  /* 0x0000000000007918 */ /* 0x000fcc0000000000 */
[----:B------:R-:W-:Y:S06]  /*2f60*/  BAR.ARV 0x6, 0xa0 ;  /* 0x0182800000007b1d */ /* 0x000fec0000002000 */
[----:B------:R-:W4:Y:S01]  /*2f70*/  LDCU UR7, c[0x0][0x38c] ;  /* 0x00007180ff0777ac */ /* 0x000f220008000800 */
[----:B------:R-:W-:Y:S01]  /*2f80*/  IMAD.MOV.U32 R11, RZ, RZ, 0x1 ;  /* 0x00000001ff0b7424 */ /* 0x000fe200078e00ff */
[----:B------:R-:W-:Y:S01]  /*2f90*/  CS2R R8, SRZ ;  /* 0x0000000000087805 */ /* 0x000fe2000001ff00 */
[----:B------:R-:W-:Y:S01]  /*2fa0*/  IMAD.MOV.U32 R10, RZ, RZ, RZ ;  /* 0x000000ffff0a7224 */ /* 0x000fe200078e00ff */
[----:B------:R-:W3:Y:S01]  /*2fb0*/  LDCU UR6, c[0x0][0x38c] ;  /* 0x00007180ff0677ac */ /* 0x000ee20008000800 */
[----:B------:R-:W-:Y:S01]  /*2fc0*/  UMOV UR15, URZ ;  /* 0x000000ff000f7c82 */ /* 0x000fe20008000000 */
[----:B------:R-:W-:Y:S01]  /*2fd0*/  UMOV UR14, URZ ;  /* 0x000000ff000e7c82 */ /* 0x000fe20008000000 */
[----:B--2---:R-:W-:Y:S01]  /*2fe0*/  ULEA UR5, UR5, UR4, 0x18 ;  /* 0x0000000405057291 */ /* 0x004fe2000f8ec0ff */
[----:B------:R-:W-:Y:S01]  /*2ff0*/  UMOV UR32, 0x0 ;  /* 0x0000000000207882 */ /* 0x000fe20000000000 */
[----:B------:R-:W-:-:S02]  /*3000*/  UMOV UR33, 0x8020490 ;  /* 0x0802049000217882 */ /* 0x000fc40000000000 */
[----:B------:R-:W-:Y:S02]  /*3010*/  UIADD3 UR9, UPT, UPT, UR5, 0x1200, URZ ;  /* 0x0000120005097890 */ /* 0x000fe4000fffe0ff */
[----:B------:R-:W-:Y:S02]  /*3020*/  UIADD3 UR10, UPT, UPT, UR5, 0x31200, URZ ;  /* 0x00031200050a7890 */ /* 0x000fe4000fffe0ff */
[----:B----4-:R-:W-:Y:S01]  /*3030*/  UIADD3 UR7, UPT, UPT, UR7, 0x7f, URZ ;  /* 0x0000007f07077890 */ /* 0x010fe2000fffe0ff */
[----:B-1----:R-:W1:Y:S01]  /*3040*/  LDS R0, [UR5+0x140] ;  /* 0x00014005ff007984 */ /* 0x002e620008000800 */
[----:B------:R-:W-:Y:S02]  /*3050*/  USHF.R.U32.HI UR9, URZ, 0x4, UR9 ;  /* 0x00000004ff097899 */ /* 0x000fe40008011609 */
[----:B------:R-:W-:Y:S02]  /*3060*/  USHF.R.S32.HI UR4, URZ, 0x1f, UR7 ;  /* 0x0000001fff047899 */ /* 0x000fe40008011407 */
[----:B------:R-:W-:-:S02]  /*3070*/  USHF.R.U32.HI UR10, URZ, 0x4, UR10 ;  /* 0x00000004ff0a7899 */ /* 0x000fc4000801160a */
[----:B------:R-:W-:Y:S02]  /*3080*/  ULEA.HI UR4, UR4, UR7, URZ, 0x7 ;  /* 0x0000000704047291 */ /* 0x000fe4000f8f38ff */
[----:B------:R-:W-:Y:S02]  /*3090*/  ULOP3.LUT UR9, UR9, 0x3fff, URZ, 0xc0, !UPT ;  /* 0x00003fff09097892 */ /* 0x000fe4000f8ec0ff */
[----:B------:R-:W-:Y:S02]  /*30a0*/  USHF.R.S32.HI UR4, URZ, 0x7, UR4 ;  /* 0x00000007ff047899 */ /* 0x000fe40008011404 */
[----:B------:R-:W-:Y:S02]  /*30b0*/  ULOP3.LUT UR10, UR10, 0x3fff, URZ, 0xc0, !UPT ;  /* 0x00003fff0a0a7892 */ /* 0x000fe4000f8ec0ff */
[----:B------:R-:W-:Y:S01]  /*30c0*/  UISETP.LT.AND UP0, UPT, UR4, 0x1, UPT ;  /* 0x000000010400788c */ /* 0x000fe2000bf01270 */
[----:B------:R-:W-:Y:S01]  /*30d0*/  UMOV UR30, 0x0 ;  /* 0x00000000001e7882 */ /* 0x000fe20000000000 */
[----:B------:R-:W-:-:S02]  /*30e0*/  UMOV UR31, 0x8020490 ;  /* 0x08020490001f7882 */ /* 0x000fc40000000000 */
[----:B------:R-:W-:Y:S01]  /*30f0*/  USEL UR8, UR4, 0x1, !UP0 ;  /* 0x0000000104087887 */ /* 0x000fe2000c000000 */
[----:B------:R-:W-:Y:S01]  /*3100*/  UMOV UR28, 0x0 ;  /* 0x00000000001c7882 */ /* 0x000fe20000000000 */
[----:B------:R-:W-:Y:S01]  /*3110*/  UMOV UR29, 0x8020490 ;  /* 0x08020490001d7882 */ /* 0x000fe20000000000 */
[----:B------:R-:W-:Y:S01]  /*3120*/  UMOV UR26, 0x0 ;  /* 0x00000000001a7882 */ /* 0x000fe20000000000 */
[----:B------:R-:W-:Y:S01]  /*3130*/  UMOV UR27, 0x8020490 ;  /* 0x08020490001b7882 */ /* 0x000fe20000000000 */
[----:B------:R-:W-:Y:S01]  /*3140*/  UMOV UR24, 0x0 ;  /* 0x0000000000187882 */ /* 0x000fe20000000000 */
[----:B------:R-:W-:Y:S01]  /*3150*/  UMOV UR25, 0x8020490 ;  /* 0x0802049000197882 */ /* 0x000fe20000000000 */
[----:B------:R-:W-:Y:S01]  /*3160*/  UMOV UR22, 0x0 ;  /* 0x0000000000167882 */ /* 0x000fe20000000000 */
[----:B------:R-:W-:Y:S01]  /*3170*/  UMOV UR23, 0x8020490 ;  /* 0x0802049000177882 */ /* 0x000fe20000000000 */
[----:B------:R-:W-:Y:S02]  /*3180*/  ULOP3.LUT UR9, UR9, 0x10000, URZ, 0xfc, !UPT ;  /* 0x0001000009097892 */ /* 0x000fe4000f8efcff */
[----:B------:R-:W-:-:S02]  /*3190*/  ULOP3.LUT UR10, UR10, 0x10000, URZ, 0xfc, !UPT ;  /* 0x000100000a0a7892 */ /* 0x000fc4000f8efcff */
[----:B------:R-:W-:Y:S02]  /*31a0*/  UIADD3 UR8, UPT, UPT, -UR8, URZ, URZ ;  /* 0x000000ff08087290 */ /* 0x000fe4000fffe1ff */
[----:B---3--:R-:W-:Y:S01]  /*31b0*/  UISETP.GE.AND UP3, UPT, UR6, 0x1, UPT ;  /* 0x000000010600788c */ /* 0x008fe2000bf66270 */
[----:B------:R-:W-:Y:S01]  /*31c0*/  UMOV UR20, 0x0 ;  /* 0x0000000000147882 */ /* 0x000fe20000000000 */
[----:B------:R-:W-:Y:S01]  /*31d0*/  UMOV UR21, 0x8020490 ;  /* 0x0802049000157882 */ /* 0x000fe20000000000 */
[----:B------:R-:W-:Y:S01]  /*31e0*/  UMOV UR18, 0x0 ;  /* 0x0000000000127882 */ /* 0x000fe20000000000 */
[----:B-1----:R-:W-:Y:S01]  /*31f0*/  R2UR UR16, R0 ;  /* 0x00000000001072ca */ /* 0x002fe200000e0000 */
[----:B------:R-:W-:-:S14]  /*3200*/  UMOV UR19, 0x8020490 ;  /* 0x0802049000137882 */ /* 0x000fdc0000000000 */
.L_x_61:
[----:B------:R-:W-:Y:S02]  /*3210*/  LEA R0, R10, UR5, 0x3 ;  /* 0x000000050a007c11 */ /* 0x000fe4000f8e18ff */
[----:B------:R-:W-:Y:S02]  /*3220*/  SHF.L.U32 R5, R9, 0x1f, RZ ;  /* 0x0000001f09057819 */ /* 0x000fe400000006ff */
[----:B------:R-:W-:Y:S01]  /*3230*/  PLOP3.LUT P0, PT, PT, PT, UP3, 0x80, 0x8 ;  /* 0x000000000008781c */ /* 0x000fe20003f0f038 */
[----:B------:R-:W-:Y:S01]  /*3240*/  VIADD R3, R0, 0xa0 ;  /* 0x000000a000037836 */ /* 0x000fe20000000000 */
[----:B-1----:R-:W1:Y:S02]  /*3250*/  SYNCS.PHASECHK.TRANS64.TRYWAIT P1, [R0+URZ+0x90], R5 ;  /* 0x00009005000075a7 */ /* 0x002e6400080211ff */
[----:B-1----:R-:W-:Y:S09]  /*3260*/  @!P1 BRA `(.L_x_55) ;  /* 0x0000003000609947 */ /* 0x002ff20003800000 */
.L_x_118:
[----:B------:R-:W-:Y:S01]  /*3270*/  LEA R4, R10, UR5, 0x4 ;  /* 0x000000050a047c11 */ /* 0x000fe2000f8e20ff */
[----:B------:R-:W-:Y:S01]  /*3280*/  @UP3 ULEA UR7, UR14, UR5, 0x3 ;  /* 0x000000050e073291 */ /* 0x000fe2000f8e18ff */
[----:B------:R-:W-:Y:S01]  /*3290*/  PLOP3.LUT P1, PT, PT, PT, PT, 0x80, 0x8 ;  /* 0x000000000008781c */ /* 0x000fe20003f2f070 */
[----:B------:R-:W-:Y:S01]  /*32a0*/  ULEA UR6, UR15, UR5, 0x3 ;  /* 0x000000050f067291 */ /* 0x000fe2000f8e18ff */
[----:B------:R-:W-:Y:S02]  /*32b0*/  PRMT R3, RZ, 0x654, R3 ;  /* 0x00000654ff037816 */ /* 0x000fe40000000003 */
[----:B-1----:R-:W1:Y:S01]  /*32c0*/  LDS.128 R4, [R4+0x120] ;  /* 0x0001200004047984 */ /* 0x002e620000000c00 */
[----:B------:R-:W-:Y:S02]  /*32d0*/  @P0 SHF.L.U32 R2, R8, 0x1f, RZ ;  /* 0x0000001f08020819 */ /* 0x000fe400000006ff */
[----:B------:R-:W-:Y:S01]  /*32e0*/  SHF.L.U32 R0, R11, 0x1f, RZ ;  /* 0x0000001f0b007819 */ /* 0x000fe200000006ff */
[----:B------:R-:W-:Y:S01]  /*32f0*/  @!PT LDS RZ, [RZ] ;  /* 0x00000000fffff984 */ /* 0x000fe20000000800 */
[----:B------:R-:W-:Y:S01]  /*3300*/  @!PT LDS RZ, [RZ] ;  /* 0x00000000fffff984 */ /* 0x000fe20000000800 */
[----:B------:R-:W-:Y:S01]  /*3310*/  @!PT LDS RZ, [RZ] ;  /* 0x00000000fffff984 */ /* 0x000fe20000000800 */
[----:B------:R-:W-:Y:S01]  /*3320*/  @!PT LDS RZ, [RZ] ;  /* 0x00000000fffff984 */ /* 0x000fe20000000800 */
[----:B------:R2:W-:Y:S06]  /*3330*/  MEMBAR.ALL.CTA ;  /* 0x0000000000007992 */ /* 0x0005ec0000008000 */
[----:B--2---:R-:W2:Y:S02]  /*3340*/  FENCE.VIEW.ASYNC.S ;  /* 0x00000000000073c6 */ /* 0x004ea40000000000 */
[----:B--2---:R2:W-:Y:S01]  /*3350*/  SYNCS.ARRIVE.TRANS64.RED.A1T0 RZ, [R3+URZ], RZ ;  /* 0x000000ff03ff79a7 */ /* 0x0045e200081004ff */
[----:B------:R2:W3:Y:S01]  /*3360*/  @P0 SYNCS.PHASECHK.TRANS64.TRYWAIT P1, [UR7], R2 ;  /* 0x00000002ff0005a7 */ /* 0x0004e20008021107 */
[----:B------:R-:W-:Y:S01]  /*3370*/  ULEA UR7, UR15, UR16, 0x3 ;  /* 0x000000100f077291 */ /* 0x000fe2000f8e18ff */
[----:B------:R-:W4:Y:S02]  /*3380*/  SYNCS.PHASECHK.TRANS64.TRYWAIT P0, [UR6+0xd0], R0 ;  /* 0x0000d000ff0075a7 */ /* 0x000f240008001106 */
[----:B-1234-:R-:W-:Y:S09]  /*3390*/  @!P0 BRA `(.L_x_56) ;  /* 0x0000003000288947 */ /* 0x01eff20003800000 */
.L_x_120:
[----:B------:R-:W-:Y:S01]  /*33a0*/  IADD3 R10, PT, PT, R10, 0x1, RZ ;  /* 0x000000010a0a7810 */ /* 0x000fe20007ffe0ff */
[----:B------:R-:W-:Y:S06]  /*33b0*/  BRA.U !UP3, `(.L_x_57) ;  /* 0x000000050b107547 */ /* 0x000fec000b800000 */
[----:B------:R-:W-:Y:S01]  /*33c0*/  UPLOP3.LUT UP4, UPT, UPT, UPT, UPT, 0x40, 0x4 ;  /* 0x000000000004789c */ /* 0x000fe20003f8e870 */
[----:B------:R-:W-:Y:S01]  /*33d0*/  UMOV UR13, UR8 ;  /* 0x00000008000d7c82 */ /* 0x000fe20008000000 */
[----:B------:R-:W-:Y:S01]  /*33e0*/  UMOV UR12, UR4 ;  /* 0x00000004000c7c82 */ /* 0x000fe20008000000 */
[----:B------:R-:W-:-:S08]  /*33f0*/  UMOV UR17, UR14 ;  /* 0x0000000e00117c82 */ /* 0x000fd00008000000 */
.L_x_60:
[----:B------:R-:W-:Y:S02]  /*3400*/  UIADD3 UR13, UPT, UPT, UR13, 0x1, URZ ;  /* 0x000000010d0d7890 */ /* 0x000fe4000fffe0ff */
[----:B--2---:R-:W-:Y:S02]  /*3410*/  ULEA UR11, UR17, UR5, 0x3 ;  /* 0x00000005110b7291 */ /* 0x004fe4000f8e18ff */
[----:B------:R-:W-:Y:S01]  /*3420*/  UISETP.NE.AND UP0, UPT, UR13, URZ, UPT ;  /* 0x000000ff0d00728c */ /* 0x000fe2000bf05270 */
[----:B---3--:R-:W-:Y:S10]  /*3430*/  @P1 BRA `(.L_x_58) ;  /* 0x00000000000c1947 */ /* 0x008ff40003800000 */
[----:B-1----:R-:W-:Y:S04]  /*3440*/  SHF.L.U32 R3, R8, 0x1f, RZ ;  /* 0x0000001f08037819 */ /* 0x002fe800000006ff */
[----:B------:R-:W1:Y:S02]  /*3450*/  SYNCS.PHASECHK.TRANS64.TRYWAIT P0, [UR11], R3 ;  /* 0x00000003ff0075a7 */ /* 0x000e64000800110b */
[----:B-1----:R-:W-:Y:S05]  /*3460*/  @!P0 BRA `(.L_x_59) ;  /* 0x00000030000c8947 */ /* 0x002fea0003800000 */
.L_x_58:
[----:B------:R-:W-:Y:S01]  /*3470*/  UISETP.NE.AND UP1, UPT, UR12, 0x1, UPT ;  /* 0x000000010c00788c */ /* 0x000fe2000bf25270 */
[----:B------:R-:W-:Y:S01]  /*3480*/  PLOP3.LUT P1, PT, PT, PT, PT, 0x80, 0x8 ;  /* 0x000000000008781c */ /* 0x000fe20003f2f070 */
[----:B------:R-:W-:Y:S02]  /*3490*/  UIADD3 UR14, UPT, UPT, UR17, 0x1, URZ ;  /* 0x00000001110e7890 */ /* 0x000fe4000fffe0ff */
[----:B------:R-:W-:Y:S02]  /*34a0*/  ULEA UR64, UR17, UR10, 0x7 ;  /* 0x0000000a11407291 */ /* 0x000fe4000f8e38ff */
[----:B------:R-:W-:Y:S01]  /*34b0*/  UISETP.NE.AND UP2, UPT, UR14, 0x6, UPT ;  /* 0x000000060e00788c */ /* 0x000fe2000bf45270 */
[----:B------:R-:W-:Y:S01]  /*34c0*/  PLOP3.LUT P0, PT, PT, PT, UP1, 0x80, 0x8 ;  /* 0x000000000008781c */ /* 0x000fe20003f0f018 */
[----:B------:R-:W-:Y:S02]  /*34d0*/  ULEA UR62, UR17, UR9, 0xb ;  /* 0x00000009113e7291 */ /* 0x000fe4000f8e58ff */
[----:B------:R-:W-:Y:S02]  /*34e0*/  USEL UR35, URZ, 0x1, UP2 ;  /* 0x00000001ff237887 */ /* 0x000fe40009000000 */
[----:B------:R-:W-:Y:S02]  /*34f0*/  USEL UR14, UR14, URZ, UP2 ;  /* 0x000000ff0e0e7287 */ /* 0x000fe40009000000 */
[----:B------:R-:W-:Y:S02]  /*3500*/  UIADD3 UR60, UPT, UPT, UR64, 0x2, URZ ;  /* 0x00000002403c7890 */ /* 0x000fe4000fffe0ff */
[----:B------:R-:W-:Y:S01]  /*3510*/  @UP1 ULEA UR34, UR14, UR5, 0x3 ;  /* 0x000000050e221291 */ /* 0x000fe2000f8e18ff */
[----:B------:R-:W-:Y:S01]  /*3520*/  LOP3.LUT R8, R8, UR35, RZ, 0x3c, !PT ;  /* 0x0000002308087c12 */ /* 0x000fe2000f8e3cff */
[----:B------:R-:W-:Y:S02]  /*3530*/  UIADD3 UR58, UPT, UPT, UR62, 0x2, URZ ;  /* 0x000000023e3a7890 */ /* 0x000fe4000fffe0ff */
[----:B------:R-:W-:Y:S01]  /*3540*/  UIADD3 UR56, UPT, UPT, UR64, 0x4, URZ ;  /* 0x0000000440387890 */ /* 0x000fe2000fffe0ff */
[----:B-1----:R-:W-:Y:S01]  /*3550*/  @P0 SHF.L.U32 R0, R8, 0x1f, RZ ;  /* 0x0000001f08000819 */ /* 0x002fe200000006ff */
[----:B------:R-:W-:Y:S02]  /*3560*/  UIADD3 UR54, UPT, UPT, UR62, 0x4, URZ ;  /* 0x000000043e367890 */ /* 0x000fe4000fffe0ff */
[----:B------:R-:W-:Y:S01]  /*3570*/  UIADD3 UR52, UPT, UPT, UR64, 0x6, URZ ;  /* 0x0000000640347890 */ /* 0x000fe2000fffe0ff */
[----:B------:R2:W3:Y:S01]  /*3580*/  @P0 SYNCS.PHASECHK.TRANS64.TRYWAIT P1, [UR34], R0 ;  /* 0x00000000ff0005a7 */ /* 0x0004e20008021122 */
[----:B------:R-:W-:Y:S02]  /*3590*/  UIADD3 UR50, UPT, UPT, UR62, 0x6, URZ ;  /* 0x000000063e327890 */ /* 0x000fe4000fffe0ff */
        /* <DEDUP_REMOVED lines=9> */
[----:B------:R-:W-:Y:S01]  /*3630*/  UIADD3 UR12, UPT, UPT, UR12, -0x1, URZ ;  /* 0xffffffff0c0c7890 */ /* 0x000fe2000fffe0ff */
[----:B------:R-:W-:Y:S01]  /*3640*/  UMOV UR65, 0x40004000 ;  /* 0x4000400000417882 */ /* 0x000fe20000000000 */
[----:B------:R-:W-:Y:S01]  /*3650*/  UMOV UR63, 0x40004040 ;  /* 0x40004040003f7882 */ /* 0x000fe20000000000 */
[----:B------:R-:W-:Y:S01]  /*3660*/  UMOV UR61, 0x40004000 ;  /* 0x40004000003d7882 */ /* 0x000fe20000000000 */
[----:B------:R2:W-:Y:S01]  /*3670*/  UTCHMMA gdesc[UR62], gdesc[UR64], tmem[UR7], tmem[UR32], idesc[UR33], UP4 ;  /* 0x00ff20403e0075ea */ /* 0x0005e2000a000007 */
[----:B------:R-:W-:Y:S01]  /*3680*/  UPLOP3.LUT UP4, UPT, UPT, UPT, UPT, 0x80, 0x8 ;  /* 0x000000000008789c */ /* 0x000fe20003f8f070 */
[----:B------:R-:W-:Y:S01]  /*3690*/  UMOV UR59, 0x40004040 ;  /* 0x40004040003b7882 */ /* 0x000fe20000000000 */
[----:B------:R-:W-:Y:S01]  /*36a0*/  UMOV UR57, 0x40004000 ;  /* 0x4000400000397882 */ /* 0x000fe20000000000 */
[----:B------:R2:W-:Y:S01]  /*36b0*/  UTCHMMA gdesc[UR58], gdesc[UR60], tmem[UR7], tmem[UR30], idesc[UR31], UPT ;  /* 0x00ff1e3c3a0075ea */ /* 0x0005e2000b800007 */
        /* <DEDUP_REMOVED lines=14> */
[----:B------:R-:W-:Y:S01]  /*37a0*/  UMOV UR35, 0x40004040 ;  /* 0x4000404000237882 */ /* 0x000fe20000000000 */
[----:B------:R2:W-:Y:S01]  /*37b0*/  UTCHMMA gdesc[UR38], gdesc[UR40], tmem[UR7], tmem[UR20], idesc[UR21], UPT ;  /* 0x00ff1428260075ea */ /* 0x0005e2000b800007 */
[----:B------:R2:W-:Y:S01]  /*37c0*/  UTCHMMA gdesc[UR34], gdesc[UR36], tmem[UR7], tmem[UR18], idesc[UR19], UPT ;  /* 0x00ff1224220075ea */ /* 0x0005e2000b800007 */
[----:B------:R2:W-:Y:S01]  /*37d0*/  UTCBAR [UR11], URZ ;  /* 0x000000ff0b0073e9 */ /* 0x0005e200080000ff */
[----:B------:R-:W-:Y:S01]  /*37e0*/  UMOV UR17, UR14 ;  /* 0x0000000e00117c82 */ /* 0x000fe20008000000 */
[----:B------:R-:W-:Y:S05]  /*37f0*/  BRA.U UP0, `(.L_x_60) ;  /* 0xfffffffd00007547 */ /* 0x000fea000b83ffff */
.L_x_57:
[----:B------:R-:W-:Y:S01]  /*3800*/  UIADD3 UR15, UPT, UPT, UR15, 0x1, URZ ;  /* 0x000000010f0f7890 */ /* 0x000fe2000fffe0ff */
[----:B------:R-:W-:Y:S01]  /*3810*/  LOP3.LUT P0, RZ, R6, 0x1, RZ, 0xc0, !PT ;  /* 0x0000000106ff7812 */ /* 0x000fe2000780c0ff */
[----:B--2---:R-:W-:Y:S01]  /*3820*/  UIADD3 UR7, UPT, UPT, UR6, 0xb0, URZ ;  /* 0x000000b006077890 */ /* 0x004fe2000fffe0ff */
[----:B---3--:R-:W-:Y:S01]  /*3830*/  ISETP.NE.AND P1, PT, R10, 0x2, PT ;  /* 0x000000020a00780c */ /* 0x008fe20003f25270 */
[----:B------:R-:W-:-:S03]  /*3840*/  UISETP.NE.AND UP0, UPT, UR15, 0x4, UPT ;  /* 0x000000040f00788c */ /* 0x000fc6000bf05270 */
[----:B-1----:R-:W-:Y:S01]  /*3850*/  SEL R0, RZ, 0x1, P1 ;  /* 0x00000001ff007807 */ /* 0x002fe20000800000 */
[----:B------:R-:W-:Y:S01]  /*3860*/  USEL UR6, URZ, 0x1, UP0 ;  /* 0x00000001ff067887 */ /* 0x000fe20008000000 */
[----:B------:R-:W-:Y:S01]  /*3870*/  SEL R10, R10, RZ, P1 ;  /* 0x000000ff0a0a7207 */ /* 0x000fe20000800000 */
[----:B------:R-:W-:Y:S01]  /*3880*/  USEL UR15, UR15, URZ, UP0 ;  /* 0x000000ff0f0f7287 */ /* 0x000fe20008000000 */
[----:B------:R1:W-:Y:S01]  /*3890*/  UTCBAR [UR7], URZ ;  /* 0x000000ff070073e9 */ /* 0x0003e200080000ff */
[----:B------:R-:W-:Y:S02]  /*38a0*/  LOP3.LUT R9, R9, R0, RZ, 0x3c, !PT ;  /* 0x0000000009097212 */ /* 0x000fe400078e3cff */
[----:B------:R-:W-:Y:S01]  /*38b0*/  LOP3.LUT R11, R11, UR6, RZ, 0x3c, !PT ;  /* 0x000000060b0b7c12 */ /* 0x000fe2000f8e3cff */
[----:B------:R-:W-:Y:S07]  /*38c0*/  @P0 BRA `(.L_x_61) ;  /* 0xfffffff800500947 */ /* 0x000fee000383ffff */
[----:B------:R-:W2:Y:S01]  /*38d0*/  S2UR UR4, SR_CgaCtaId ;  /* 0x00000000000479c3 */ /* 0x000ea20000008800 */
[----:B------:R-:W-:Y:S01]  /*38e0*/  ELECT P0, URZ, PT ;  /* 0x0000000000ff782f */ /* 0x000fe20003800000 */
[----:B------:R-:W-:Y:S01]  /*38f0*/  IMAD.MOV.U32 R0, RZ, RZ, 0x1 ;  /* 0x00000001ff007424 */ /* 0x000fe200078e00ff */
[----:B------:R-:W-:Y:S01]  /*3900*/  UIADD3 UR5, UPT, UPT, UR5, 0xd0, URZ ;  /* 0x000000d005057890 */ /* 0x000fe2000fffe0ff */
[----:B------:R-:W-:Y:S01]  /*3910*/  SHF.L.U32 R3, R11, 0x1f, RZ ;  /* 0x0000001f0b037819 */ /* 0x000fe200000006ff */
[----:B------:R-:W-:-:S03]  /*3920*/  UMOV UR6, 0x40 ;  /* 0x0000004000067882 */ /* 0x000fc60000000000 */
[----:B------:R-:W-:Y:S01]  /*3930*/  UVIRTCOUNT.DEALLOC.SMPOOL 0x80 ;  /* 0x000000800000784c */ /* 0x000fe20000000000 */
[----:B--2---:R-:W-:Y:S02]  /*3940*/  ULEA UR4, UR4, UR6, 0x18 ;  /* 0x0000000604047291 */ /* 0x004fe4000f8ec0ff */
[----:B------:R-:W-:-:S07]  /*3950*/  ULEA UR6, UR15, UR5, 0x3 ;  /* 0x000000050f067291 */ /* 0x000fce000f8e18ff */
[----:B------:R2:W-:Y:S02]  /*3960*/  @P0 STS.U8 [UR4+0x1c], R0 ;  /* 0x00001c00ff000988 */ /* 0x0005e40008000004 */
[----:B------:R-:W3:Y:S02]  /*3970*/  SYNCS.PHASECHK.TRANS64.TRYWAIT P0, [UR6], R3 ;  /* 0x00000003ff0075a7 */ /* 0x000ee40008001106 */
[----:B--23--:R-:W-:Y:S05]  /*3980*/  @!P0 BRA `(.L_x_62) ;  /* 0x0000002800dc8947 */ /* 0x00cfea0003800000 */
.L_x_123:
[----:B-1----:R-:W-:-:S04]  /*3990*/  UIADD3 UR7, UPT, UPT, UR15, 0x1, URZ ;  /* 0x000000010f077890 */ /* 0x002fc8000fffe0ff */
[----:B------:R-:W-:-:S04]  /*39a0*/  UISETP.NE.AND UP0, UPT, UR7, 0x4, UPT ;  /* 0x000000040700788c */ /* 0x000fc8000bf05270 */
[----:B------:R-:W-:Y:S02]  /*39b0*/  USEL UR8, URZ, 0x1, UP0 ;  /* 0x00000001ff087887 */ /* 0x000fe40008000000 */
[----:B------:R-:W-:-:S04]  /*39c0*/  USEL UR7, UR7, URZ, UP0 ;  /* 0x000000ff07077287 */ /* 0x000fc80008000000 */
[----:B------:R-:W-:Y:S01]  /*39d0*/  ULEA UR6, UR7, UR5, 0x3 ;  /* 0x0000000507067291 */ /* 0x000fe2000f8e18ff */
[----:B------:R-:W-:-:S04]  /*39e0*/  LOP3.LUT R2, R11, UR8, RZ, 0x3c, !PT ;  /* 0x000000080b027c12 */ /* 0x000fc8000f8e3cff */
[----:B--2---:R-:W-:-:S04]  /*39f0*/  SHF.L.U32 R3, R2, 0x1f, RZ ;  /* 0x0000001f02037819 */ /* 0x004fc800000006ff */
[----:B------:R-:W1:Y:S02]  /*3a00*/  SYNCS.PHASECHK.TRANS64.TRYWAIT P0, [UR6], R3 ;  /* 0x00000003ff0075a7 */ /* 0x000e640008001106 */
[----:B-1----:R-:W-:Y:S05]  /*3a10*/  @!P0 BRA `(.L_x_63) ;  /* 0x0000002800d08947 */ /* 0x002fea0003800000 */
.L_x_125:
        /* <DEDUP_REMOVED lines=9> */
.L_x_127:
[----:B------:R-:W-:-:S04]  /*3ab0*/  UIADD3 UR7, UPT, UPT, UR7, 0x1, URZ ;  /* 0x0000000107077890 */ /* 0x000fc8000fffe0ff */
[----:B------:R-:W-:-:S04]  /*3ac0*/  UISETP.NE.AND UP0, UPT, UR7, 0x4, UPT ;  /* 0x000000040700788c */ /* 0x000fc8000bf05270 */
[----:B------:R-:W-:Y:S02]  /*3ad0*/  USEL UR6, URZ, 0x1, UP0 ;  /* 0x00000001ff067887 */ /* 0x000fe40008000000 */
[----:B------:R-:W-:-:S04]  /*3ae0*/  USEL UR7, UR7, URZ, UP0 ;  /* 0x000000ff07077287 */ /* 0x000fc80008000000 */
[----:B------:R-:W-:Y:S01]  /*3af0*/  ULEA UR7, UR7, UR5, 0x3 ;  /* 0x0000000507077291 */ /* 0x000fe2000f8e18ff */
[----:B-1----:R-:W-:-:S04]  /*3b00*/  LOP3.LUT R3, R2, UR6, RZ, 0x3c, !PT ;  /* 0x0000000602037c12 */ /* 0x002fc8000f8e3cff */
[----:B------:R-:W-:-:S04]  /*3b10*/  SHF.L.U32 R3, R3, 0x1f, RZ ;  /* 0x0000001f03037819 */ /* 0x000fc800000006ff */
[----:B------:R-:W1:Y:S02]  /*3b20*/  SYNCS.PHASECHK.TRANS64.TRYWAIT P0, [UR7], R3 ;  /* 0x00000003ff0075a7 */ /* 0x000e640008001107 */
[----:B-1----:R-:W-:Y:S05]  /*3b30*/  @!P0 BRA `(.L_x_65) ;  /* 0x0000002800b88947 */ /* 0x002fea0003800000 */
.L_x_129:
[----:B------:R-:W-:Y:S01]  /*3b40*/  NOP ;  /* 0x0000000000007918 */ /* 0x000fe20000000000 */
[----:B-1----:R-:W1:Y:S01]  /*3b50*/  LDS R0, [UR4+0x14] ;  /* 0x00001404ff007984 */ /* 0x002e620008000800 */
[----:B------:R-:W-:Y:S01]  /*3b60*/  ULOP3.LUT UR6, UR16, 0xffff, URZ, 0xc0, !UPT ;  /* 0x0000ffff10067892 */ /* 0x000fe2000f8ec0ff */
[----:B------:R-:W-:Y:S01]  /*3b70*/  UMOV UR8, 0xffff ;  /* 0x0000ffff00087882 */ /* 0x000fe20000000000 */
[----:B------:R-:W-:Y:S02]  /*3b80*/  UMOV UR5, 0x1 ;  /* 0x0000000100057882 */ /* 0x000fe40000000000 */
[----:B------:R-:W-:-:S04]  /*3b90*/  USHF.R.U32.HI UR6, URZ, 0x5, UR6 ;  /* 0x00000005ff067899 */ /* 0x000fc80008011606 */
[----:B------:R-:W-:Y:S02]  /*3ba0*/  USHF.L.U32 UR8, UR8, UR6, URZ ;  /* 0x0000000608087299 */ /* 0x000fe400080006ff */
[----:B------:R-:W-:-:S04]  /*3bb0*/  USHF.L.U32 UR5, UR5, UR6, URZ ;  /* 0x0000000605057299 */ /* 0x000fc800080006ff */
[----:B-1----:R-:W-:-:S04]  /*3bc0*/  LOP3.LUT R0, R0, UR8, RZ, 0xc0, !PT ;  /* 0x0000000800007c12 */ /* 0x002fc8000f8ec0ff */
[----:B------:R-:W-:-:S13]  /*3bd0*/  ISETP.NE.AND P0, PT, R0, UR8, PT ;  /* 0x0000000800007c0c */ /* 0x000fda000bf05270 */
[----:B------:R-:W-:Y:S05]  /*3be0*/  @P0 BRA `(.L_x_66) ;  /* 0x0000000000580947 */ /* 0x000fea0003800000 */
[----:B------:R-:W1:Y:S02]  /*3bf0*/  LDS R0, [UR4+0x18] ;  /* 0x00001804ff007984 */ /* 0x000e640008000800 */
[----:B-1----:R-:W-:-:S04]  /*3c00*/  LOP3.LUT R0, R0, UR5, RZ, 0xc0, !PT ;  /* 0x0000000500007c12 */ /* 0x002fc8000f8ec0ff */
[----:B------:R-:W-:-:S13]  /*3c10*/  ISETP.NE.AND P0, PT, R0, UR5, PT ;  /* 0x0000000500007c0c */ /* 0x000fda000bf05270 */
[----:B------:R-:W-:Y:S05]  /*3c20*/  @P0 BRA `(.L_x_67) ;  /* 0x00000000003c0947 */ /* 0x000fea0003800000 */
[----:B------:R-:W1:Y:S01]  /*3c30*/  S2R R2, SR_LANEID ;  /* 0x0000000000027919 */ /* 0x000e620000000000 */
[----:B------:R-:W-:Y:S01]  /*3c40*/  ULOP3.LUT UR8, URZ, UR8, URZ, 0x33, !UPT ;  /* 0x00000008ff087292 */ /* 0x000fe2000f8e33ff */
[----:B------:R-:W-:Y:S01]  /*3c50*/  LOP3.LUT R4, RZ, UR5, RZ, 0x33, !PT ;  /* 0x00000005ff047c12 */ /* 0x000fe2000f8e33ff */
[----:B------:R-:W-:Y:S02]  /*3c60*/  VOTEU.ANY UR7, UPT, PT ;  /* 0x0000000000077886 */ /* 0x000fe400038e0100 */
[----:B------:R-:W-:Y:S01]  /*3c70*/  UFLO.U32 UR7, UR7 ;  /* 0x00000007000772bd */ /* 0x000fe200080e0000 */
[----:B------:R-:W2:Y:S01]  /*3c80*/  REDUX UR5, R4 ;  /* 0x00000000040573c4 */ /* 0x000ea20000000000 */
[----:B------:R-:W-:-:S06]  /*3c90*/  IMAD.U32 R0, RZ, RZ, UR8 ;  /* 0x00000008ff007e24 */ /* 0x000fcc000f8e00ff */
[----:B------:R3:W-:Y:S01]  /*3ca0*/  UTCATOMSWS.AND URZ, UR8 ;  /* 0x0000000800ff79e3 */ /* 0x0007e20008000000 */
[----:B------:R-:W4:Y:S01]  /*3cb0*/  REDUX UR6, R0 ;  /* 0x00000000000673c4 */ /* 0x000f220000000000 */
[----:B-1----:R-:W-:Y:S01]  /*3cc0*/  ISETP.EQ.U32.AND P0, PT, R2, UR7, PT ;  /* 0x0000000702007c0c */ /* 0x002fe2000bf02070 */
[----:B--2---:R-:W-:Y:S01]  /*3cd0*/  IMAD.U32 R2, RZ, RZ, UR5 ;  /* 0x00000005ff027e24 */ /* 0x004fe2000f8e00ff */
[----:B----4-:R-:W-:-:S11]  /*3ce0*/  MOV R3, UR6 ;  /* 0x0000000600037c02 */ /* 0x010fd60008000f00 */
[----:B------:R3:W-:Y:S04]  /*3cf0*/  @P0 ATOMS.AND RZ, [UR4+0x14], R3 ;  /* 0x00001403ffff098c */ /* 0x0007e8000a800004 */
[----:B------:R3:W-:Y:S01]  /*3d00*/  @P0 ATOMS.AND RZ, [UR4+0x18], R2 ;  /* 0x00001802ffff098c */ /* 0x0007e2000a800004 */
[----:B------:R-:W-:Y:S05]  /*3d10*/  BRA `(.L_x_68) ;  /* 0x0000000000147947 */ /* 0x000fea0003800000 */
.L_x_67:
[----:B------:R-:W-:Y:S02]  /*3d20*/  MOV R2, 0x3d40 ;  /* 0x00003d4000027802 */ /* 0x000fe40000000f00 */
[----:B-----5:R-:W-:Y:S05]  /*3d30*/  CALL.REL.NOINC `($__internal_0_$__cuda_sm10x_tcgen05_guardrail_trap_col_being_dealloced_not_returned_by_alloc) ;  /* 0x0000002800f07944 */ /* 0x020fea0003c00000 */
[----:B------:R-:W-:Y:S05]  /*3d40*/  BRA `(.L_x_68) ;  /* 0x0000000000087947 */ /* 0x000fea0003800000 */
.L_x_66:
[----:B------:R-:W-:Y:S02]  /*3d50*/  MOV R2, 0x3d70 ;  /* 0x00003d7000027802 */ /* 0x000fe40000000f00 */
[----:B-----5:R-:W-:Y:S05]  /*3d60*/  CALL.REL.NOINC `($__internal_2_$__cuda_sm10x_tcgen05_guardrail_trap_unallocated_columns_being_dealloced) ;  /* 0x0000002800fc7944 */ /* 0x020fea0003c00000 */
.L_x_68:
[----:B------:R-:W-:Y:S01]  /*3d70*/  NOP ;  /* 0x0000000000007918 */ /* 0x000fe20000000000 */
[----:B---3--:R-:W-:Y:S05]  /*3d80*/  EXIT ;  /* 0x000000000000794d */ /* 0x008fea0003800000 */
.L_x_50:
[----:B------:R-:W-:-:S09]  /*3d90*/  UISETP.NE.OR UP2, UPT, UR8, 0x3, !UP2 ;  /* 0x000000030800788c */ /* 0x000fd2000d745670 */
[----:B------:R-:W-:Y:S05]  /*3da0*/  BRA.U UP2, `(.L_x_69) ;  /* 0x0000000d020c7547 */ /* 0x000fea000b800000 */
[----:B------:R-:W1:Y:S01]  /*3db0*/  LDC R0, c[0x0][0xb30] ;  /* 0x0002cc00ff007b82 */ /* 0x000e620000000800 */
[----:B------:R-:W2:Y:S01]  /*3dc0*/  LDCU.64 UR8, c[0x0][0x888] ;  /* 0x00011100ff0877ac */ /* 0x000ea20008000a00 */
[----:B------:R-:W-:Y:S01]  /*3dd0*/  IMAD.MOV.U32 R32, RZ, RZ, 0x1 ;  /* 0x00000001ff207424 */ /* 0x000fe200078e00ff */
[----:B------:R-:W-:Y:S01]  /*3de0*/  CS2R R30, SRZ ;  /* 0x00000000001e7805 */ /* 0x000fe2000001ff00 */
[----:B-----5:R-:W-:Y:S01]  /*3df0*/  IMAD.MOV.U32 R27, RZ, RZ, 0x800 ;  /* 0x00000800ff1b7424 */ /* 0x020fe200078e00ff */
[----:B------:R-:W4:Y:S03]  /*3e00*/  LDCU.64 UR6, c[0x0][0x890] ;  /* 0x00011200ff0677ac */ /* 0x000f260008000a00 */
[----:B------:R-:W3:Y:S01]  /*3e10*/  LDC R25, c[0x0][0x370] ;  /* 0x0000dc00ff197b82 */ /* 0x000ee20000000800 */
[----:B------:R-:W-:Y:S01]  /*3e20*/  UMOV UR13, 0x400 ;  /* 0x00000400000d7882 */ /* 0x000fe20000000000 */
[----:B------:R-:W-:-:S02]  /*3e30*/  UPLOP3.LUT UP1, UPT, UPT, UPT, UPT, 0x40, 0x4 ;  /* 0x000000000004789c */ /* 0x000fc40003f2e870 */
[----:B------:R-:W-:Y:S01]  /*3e40*/  ULEA UR13, UR4, UR13, 0x18 ;  /* 0x0000000d040d7291 */ /* 0x000fe2000f8ec0ff */
[----:B------:R-:W-:-:S03]  /*3e50*/  UMOV UR16, URZ ;  /* 0x000000ff00107c82 */ /* 0x000fc60008000000 */
[----:B------:R-:W3:Y:S01]  /*3e60*/  LDC R8, c[0x0][0xb0c] ;  /* 0x0002c300ff087b82 */ /* 0x000ee20000000800 */
[----:B--2---:R-:W-:Y:S02]  /*3e70*/  UISETP.NE.U32.AND UP2, UPT, UR8, URZ, UPT ;  /* 0x000000ff0800728c */ /* 0x004fe4000bf45070 */
[----:B----4-:R-:W-:-:S05]  /*3e80*/  UISETP.NE.U32.AND UP3, UPT, UR6, URZ, UPT ;  /* 0x000000ff0600728c */ /* 0x010fca000bf65070 */
[----:B------:R-:W2:Y:S01]  /*3e90*/  LDC R24, c[0x0][0xb20] ;  /* 0x0002c800ff187b82 */ /* 0x000ea20000000800 */
[----:B-1----:R-:W-:Y:S01]  /*3ea0*/  ISETP.NE.AND P1, PT, R0, 0x1, PT ;  /* 0x000000010000780c */ /* 0x002fe20003f25270 */
[----:B------:R-:W-:Y:S02]  /*3eb0*/  UISETP.NE.AND.EX UP2, UPT, UR9, URZ, UPT, UP2 ;  /* 0x000000ff0900728c */ /* 0x000fe4000bf45320 */
[----:B------:R-:W-:-:S04]  /*3ec0*/  UISETP.NE.AND.EX UP3, UPT, UR7, URZ, UPT, UP3 ;  /* 0x000000ff0700728c */ /* 0x000fc8000bf65330 */
[----:B------:R-:W1:Y:S08]  /*3ed0*/  LDC.64 R34, c[0x0][0x348] ;  /* 0x0000d200ff227b82 */ /* 0x000e700000000a00 */
[----:B------:R-:W4:Y:S08]  /*3ee0*/  LDC.64 R18, c[0x0][0xb10] ;  /* 0x0002c400ff127b82 */ /* 0x000f300000000a00 */
[----:B------:R-:W1:Y:S08]  /*3ef0*/  LDC.64 R6, c[0x0][0xb18] ;  /* 0x0002c600ff067b82 */ /* 0x000e700000000a00 */
[----:B------:R-:W1:Y:S08]  /*3f00*/  LDC.64 R4, c[0x0][0xb28] ;  /* 0x0002ca00ff047b82 */ /* 0x000e700000000a00 */
[----:B--23--:R-:W1:Y:S02]  /*3f10*/  LDC R26, c[0x0][0x374] ;  /* 0x0000dd00ff1a7b82 */ /* 0x00ce640000000800 */
.L_x_77:
[C---:B------:R-:W-:Y:S02]  /*3f20*/  LEA R0, R31.reuse, UR13, 0x3 ;  /* 0x0000000d1f007c11 */ /* 0x040fe4000f8e18ff */
[----:B------:R-:W-:Y:S02]  /*3f30*/  SHF.L.U32 R3, R30, 0x1f, RZ ;  /* 0x0000001f1e037819 */ /* 0x000fe400000006ff */
[----:B------:R-:W-:Y:S02]  /*3f40*/  LEA R20, R31, UR13, 0x4 ;  /* 0x0000000d1f147c11 */ /* 0x000fe4000f8e20ff */
[----:B--2---:R-:W2:Y:S02]  /*3f50*/  SYNCS.PHASECHK.TRANS64.TRYWAIT P0, [R0+URZ+0x90], R3 ;  /* 0x00009003000075a7 */ /* 0x004ea400080011ff */
[----:B--2---:R-:W-:Y:S05]  /*3f60*/  @!P0 BRA `(.L_x_70) ;  /* 0x0000002400c48947 */ /* 0x004fea0003800000 */
.L_x_130:
[----:B------:R-:W-:Y:S01]  /*3f70*/  ISETP.GE.AND P0, PT, R2, 0x1, PT ;  /* 0x000000010200780c */ /* 0x000fe20003f06270 */
[----:B------:R-:W3:Y:S01]  /*3f80*/  LDS.128 R20, [R20+0x120] ;  /* 0x0001200014147984 */ /* 0x000ee20000000c00 */
[----:B------:R-:W-:Y:S01]  /*3f90*/  ISETP.NE.U32.AND P4, PT, RZ, UR6, PT ;  /* 0x00000006ff007c0c */ /* 0x000fe2000bf85070 */
[----:B--2---:R-:W-:Y:S03]  /*3fa0*/  VIADD R0, R0, 0xa0 ;  /* 0x000000a000007836 */ /* 0x004fe60000000000 */
[----:B------:R-:W-:Y:S01]  /*3fb0*/  ISETP.NE.AND.EX P4, PT, RZ, UR7, PT, P4 ;  /* 0x00000007ff007c0c */ /* 0x000fe2000bf85340 */
[----:B------:R-:W-:Y:S01]  /*3fc0*/  @!PT LDS RZ, [RZ] ;  /* 0x00000000fffff984 */ /* 0x000fe20000000800 */
[----:B------:R-:W-:Y:S01]  /*3fd0*/  @!PT LDS RZ, [RZ] ;  /* 0x00000000fffff984 */ /* 0x000fe20000000800 */
[----:B------:R-:W-:Y:S01]  /*3fe0*/  @!PT LDS RZ, [RZ] ;  /* 0x00000000fffff984 */ /* 0x000fe20000000800 */
[----:B------:R-:W-:Y:S01]  /*3ff0*/  @!PT LDS RZ, [RZ] ;  /* 0x00000000fffff984 */ /* 0x000fe20000000800 */
[----:B------:R2:W-:Y:S06]  /*4000*/  MEMBAR.ALL.CTA ;  /* 0x0000000000007992 */ /* 0x0005ec0000008000 */
[----:B--2---:R-:W2:Y:S01]  /*4010*/  FENCE.VIEW.ASYNC.S ;  /* 0x00000000000073c6 */ /* 0x004ea20000000000 */
[----:B------:R-:W-:Y:S04]  /*4020*/  PRMT R0, RZ, 0x654, R0 ;  /* 0x00000654ff007816 */ /* 0x000fe80000000000 */
[----:B--2---:R2:W-:Y:S01]  /*4030*/  SYNCS.ARRIVE.TRANS64.RED.A1T0 RZ, [R0+URZ], RZ ;  /* 0x000000ff00ff79a7 */ /* 0x0045e200081004ff */
[----:B---3--:R-:W-:Y:S11]  /*4040*/  LOP3.LUT P3, RZ, R22, 0x1, RZ, 0xc0, !PT ;  /* 0x0000000116ff7812 */ /* 0x008ff6000786c0ff */
[----:B------:R-:W-:Y:S02]  /*4050*/  @!UPT UIADD3 URZ, UPT, UPT, URZ, URZ, URZ ;  /* 0x000000fffffff290 */ /* 0x000fe4000fffe0ff */
[----:B------:R-:W-:Y:S02]  /*4060*/  @P3 MOV R13, R20 ;  /* 0x00000014000d3202 */ /* 0x000fe40000000f00 */
[----:B------:R-:W-:Y:S01]  /*4070*/  @P3 LOP3.LUT R10, R21, 0xffff, RZ, 0xc0, !PT ;  /* 0x0000ffff150a3812 */ /* 0x000fe200078ec0ff */
[----:B--2---:R-:W-:Y:S06]  /*4080*/  @!P0 BRA `(.L_x_71) ;  /* 0x0000000000a48947 */ /* 0x004fec0003800000 */
[----:B-1----:R-:W-:Y:S01]  /*4090*/  IMAD.HI.U32 R33, R26, R7, RZ ;  /* 0x000000071a217227 */ /* 0x002fe200078e00ff */
[----:B------:R-:W-:Y:S02]  /*40a0*/  ISETP.NE.AND P0, PT, R6, 0x1, PT ;  /* 0x000000010600780c */ /* 0x000fe40003f05270 */
[----:B------:R-:W-:Y:S01]  /*40b0*/  ISETP.NE.AND P2, PT, R2, 0x1, PT ;  /* 0x000000010200780c */ /* 0x000fe20003f45270 */
[----:B----4-:R-:W-:Y:S01]  /*40c0*/  IMAD.HI.U32 R36, R25, R18, RZ ;  /* 0x0000001219247227 */ /* 0x010fe200078e00ff */
[----:B------:R-:W-:Y:S02]  /*40d0*/  SHF.R.U32.HI R33, RZ, R24, R33 ;  /* 0x00000018ff217219 */ /* 0x000fe40000011621 */
[----:B------:R-:W-:Y:S01]  /*40e0*/  ISETP.NE.AND P5, PT, R8, 0x1, PT ;  /* 0x000000010800780c */ /* 0x000fe20003fa5270 */
[----:B------:R-:W-:Y:S01]  /*40f0*/  IMAD.HI.U32 R38, R13, R18, RZ ;  /* 0x000000120d267227 */ /* 0x000fe200078e00ff */
[----:B------:R-:W-:Y:S02]  /*4100*/  SHF.R.U32.HI R36, RZ, R19, R36 ;  /* 0x00000013ff247219 */ /* 0x000fe40000011624 */
[----:B------:R-:W-:Y:S01]  /*4110*/  SEL R3, R26, R33, !P0 ;  /* 0x000000211a037207 */ /* 0x000fe20004000000 */
[C---:B------:R-:W-:Y:S01]  /*4120*/  IMAD.HI.U32 R33, R10.reuse, R7, RZ ;  /* 0x000000070a217227 */ /* 0x040fe200078e00ff */
[----:B------:R-:W-:Y:S02]  /*4130*/  SEL R11, R25, R36, !P5 ;  /* 0x00000024190b7207 */ /* 0x000fe40006800000 */
[----:B------:R-:W-:Y:S01]  /*4140*/  SHF.R.U32.HI R38, RZ, R19, R38 ;  /* 0x00000013ff267219 */ /* 0x000fe20000011626 */
[----:B------:R-:W-:Y:S01]  /*4150*/  IMAD.HI.U32 R44, R3, R4, RZ ;  /* 0x00000004032c7227 */ /* 0x000fe200078e00ff */
[----:B------:R-:W-:Y:S03]  /*4160*/  SHF.R.U32.HI R33, RZ, R24, R33 ;  /* 0x00000018ff217219 */ /* 0x000fe60000011621 */
[----:B------:R-:W-:Y:S01]  /*4170*/  IMAD.HI.U32 R36, R11, R4, RZ ;  /* 0x000000040b247227 */ /* 0x000fe200078e00ff */
[----:B------:R-:W-:Y:S02]  /*4180*/  @P2 SHF.R.U32.HI R3, RZ, R5, R44 ;  /* 0x00000005ff032219 */ /* 0x000fe4000001162c */
[----:B------:R-:W-:Y:S02]  /*4190*/  SEL R9, R10, R33, !P0 ;  /* 0x000000210a097207 */ /* 0x000fe40004000000 */
[----:B------:R-:W-:Y:S01]  /*41a0*/  @P2 SHF.R.U32.HI R11, RZ, R5, R36 ;  /* 0x00000005ff0b2219 */ /* 0x000fe20000011624 */
[C---:B------:R-:W-:Y:S01]  /*41b0*/  IMAD R12, R2.reuse, R3, RZ ;  /* 0x00000003020c7224 */ /* 0x040fe200078e02ff */
[----:B------:R-:W-:Y:S01]  /*41c0*/  SEL R3, R13, R38, !P5 ;  /* 0x000000260d037207 */ /* 0x000fe20006800000 */
[C---:B------:R-:W-:Y:S03]  /*41d0*/  IMAD.HI.U32 R16, R9.reuse, R4, RZ ;  /* 0x0000000409107227 */ /* 0x040fe600078e00ff */
[----:B------:R-:W-:Y:S01]  /*41e0*/  ISETP.GE.AND P0, PT, R9, R12, PT ;  /* 0x0000000c0900720c */ /* 0x000fe20003f06270 */
[C---:B------:R-:W-:Y:S01]  /*41f0*/  IMAD R14, R2.reuse, R11, RZ ;  /* 0x0000000b020e7224 */ /* 0x040fe200078e02ff */
[----:B------:R-:W-:Y:S04]  /*4200*/  SHF.R.U32.HI R16, RZ, R5, R16 ;  /* 0x00000005ff107219 */ /* 0x000fe80000011610 */
[----:B------:R-:W-:Y:S02]  /*4210*/  ISETP.GE.OR P0, PT, R3, R14, P0 ;  /* 0x0000000e0300720c */ /* 0x000fe40000706670 */
[----:B------:R-:W-:Y:S05]  /*4220*/  SEL R17, R9, R16, !P2 ;  /* 0x0000001009117207 */ /* 0x000fea0005000000 */
[----:B------:R-:W-:Y:S04]  /*4230*/  IMAD.MOV R15, RZ, RZ, -R17 ;  /* 0x000000ffff0f7224 */ /* 0x000fe800078e0a11 */
[----:B------:R-:W-:Y:S02]  /*4240*/  IMAD R15, R2, R15, R9 ;  /* 0x0000000f020f7224 */ /* 0x000fe400078e0209 */
[C---:B------:R-:W-:Y:S05]  /*4250*/  @!P0 IMAD.HI.U32 R12, R3.reuse, R4, RZ ;  /* 0x00000004030c8227 */ /* 0x040fea00078e00ff */
[----:B------:R-:W-:Y:S04]  /*4260*/  @!P0 SHF.R.U32.HI R12, RZ, R5, R12 ;  /* 0x00000005ff0c8219 */ /* 0x000fe8000001160c */
[----:B------:R-:W-:Y:S01]  /*4270*/  @!P0 SEL R0, R3, R12, !P2 ;  /* 0x0000000c03008207 */ /* 0x000fe20005000000 */
[----:B------:R-:W-:Y:S03]  /*4280*/  IMAD.MOV R12, RZ, RZ, -R3 ;  /* 0x000000ffff0c7224 */ /* 0x000fe600078e0a03 */
[----:B------:R-:W-:Y:S01]  /*4290*/  @!P0 IADD3 R16, PT, PT, R17, -R0, RZ ;  /* 0x8000000011108210 */ /* 0x000fe20007ffe0ff */
[----:B------:R-:W-:Y:S01]  /*42a0*/  @!P0 IMAD R0, R11, R15, R0 ;  /* 0x0000000f0b008224 */ /* 0x000fe200078e0200 */
[----:B------:R-:W-:Y:S01]  /*42b0*/  IADD3 R11, PT, PT, -R9, RZ, RZ ;  /* 0x000000ff090b7210 */ /* 0x000fe20007ffe1ff */
[----:B------:R-:W-:Y:S02]  /*42c0*/  IMAD R13, R8, R12, R13 ;  /* 0x0000000c080d7224 */ /* 0x000fe400078e020d */
[----:B------:R-:W-:Y:S02]  /*42d0*/  @!P0 IMAD R9, R16, R2, R3 ;  /* 0x0000000210098224 */ /* 0x000fe400078e0203 */
[----:B------:R-:W-:Y:S02]  /*42e0*/  @!P0 IMAD.MOV.U32 R3, RZ, RZ, R0 ;  /* 0x000000ffff038224 */ /* 0x000fe400078e0000 */
[----:B------:R-:W-:Y:S02]  /*42f0*/  IMAD R10, R6, R11, R10 ;  /* 0x0000000b060a7224 */ /* 0x000fe400078e020a */
[----:B------:R-:W-:Y:S02]  /*4300*/  IMAD R13, R3, R8, R13 ;  /* 0x00000008030d7224 */ /* 0x000fe400078e020d */
[----:B------:R-:W-:Y:S02]  /*4310*/  IMAD R10, R9, R6, R10 ;  /* 0x00000006090a7224 */ /* 0x000fe400078e020a */
.L_x_71:
[----:B------:R-:W-:Y:S05]  /*4320*/  BRA.U UP1, `(.L_x_72) ;  /* 0x0000000101107547 */ /* 0x000fea000b800000 */
[----:B------:R-:W-:Y:S04]  /*4330*/  MOV R0, UR5 ;  /* 0x0000000500007c02 */ /* 0x000fe80008000f00 */
[----:B------:R-:W-:Y:S04]  /*4340*/  SHF.L.U32 R3, R0, 0x1f, RZ ;  /* 0x0000001f00037819 */ /* 0x000fe800000006ff */
[----:B------:R-:W2:Y:S02]  /*4350*/  SYNCS.PHASECHK.TRANS64.TRYWAIT P0, [UR13+0x88], R3 ;  /* 0x00008803ff0075a7 */ /* 0x000ea4000800110d */
[----:B--2---:R-:W-:Y:S05]  /*4360*/  @!P0 BRA `(.L_x_73) ;  /* 0x0000002000d88947 */ /* 0x004fea0003800000 */
.L_x_72:
[----:B------:R-:W-:Y:S05]  /*4370*/  BRA.U !UP3, `(.L_x_74) ;  /* 0x000000010b347547 */ /* 0x000fea000b800000 */
[----:B------:R-:W-:Y:S01]  /*4380*/  UPLOP3.LUT UP0, UPT, UPT, UPT, UP2, 0x80, 0x8 ;  /* 0x000000000008789c */ /* 0x000fe20003f0f020 */
[----:B------:R-:W-:Y:S05]  /*4390*/  HFMA2 R42, -RZ, RZ, 0, 5.9604644775390625e-08 ;  /* 0x00000001ff2a7431 */ /* 0x000fea00000001ff */
[----:B------:R-:W-:Y:S05]  /*43a0*/  PLOP3.LUT P0, PT, PT, PT, UP0, 0x80, 0x8 ;  /* 0x000000000008781c */ /* 0x000fea0003f0f008 */
[----:B------:R-:W3:Y:S01]  /*43b0*/  @UP0 LDCU.64 UR10, c[0x0][0x888] ;  /* 0x00011100ff0a07ac */ /* 0x000ee20008000a00 */
[----:B------:R-:W-:Y:S04]  /*43c0*/  @UP0 UIMAD UR8, UR36, UR6, URZ ;  /* 0x00000006240802a4 */ /* 0x000fe8000f8e02ff */
[----:B---3--:R-:W-:Y:S06]  /*43d0*/  @UP0 UIMAD.WIDE UR10, UR8, 0x4, UR10 ;  /* 0x00000004080a08a5 */ /* 0x008fec000f8e020a */
[----:B------:R-:W-:Y:S02]  /*43e0*/  IMAD.U32 R14, RZ, RZ, UR10 ;  /* 0x0000000aff0e7e24 */ /* 0x000fe4000f8e00ff */
[----:B------:R-:W-:Y:S05]  /*43f0*/  IMAD.U32 R15, RZ, RZ, UR11 ;  /* 0x0000000bff0f7e24 */ /* 0x000fea000f8e00ff */
[----:B--2---:R-:W2:Y:S02]  /*4400*/  @P0 LDG.E R0, desc[UR44][R14.64] ;  /* 0x0000002c0e000981 */ /* 0x004ea4000c1e1900 */
[----:B--2---:R-:W-:Y:S01]  /*4410*/  @P0 R2UR UR38, R0 ;  /* 0x00000000002602ca */ /* 0x004fe200000e0000 */
[----:B------:R-:W-:Y:S05]  /*4420*/  IMAD.MOV.U32 R0, RZ, RZ, 0x1 ;  /* 0x00000001ff007424 */ /* 0x000fea00078e00ff */
[----:B------:R-:W-:Y:S08]  /*4430*/  @!P0 PRMT R42, R0, 0x7610, R42 ;  /* 0x00007610002a8816 */ /* 0x000ff0000000002a */
[----:B------:R-:W3:Y:S02]  /*4440*/  @!UP0 LDCU UR38, c[0x0][0x880] ;  /* 0x00011000ff2687ac */ /* 0x000ee40008000800 */
.L_x_74:
[----:B---3--:R-:W-:Y:S01]  /*4450*/  @!P4 FSETP.EQ.AND P5, PT, RZ, UR38, PT ;  /* 0x00000026ff00cc0b */ /* 0x008fe2000bfa2000 */
[----:B------:R-:W-:Y:S01]  /*4460*/  @!UPT UIADD3 URZ, UPT, UPT, URZ, URZ, URZ ;  /* 0x000000fffffff290 */ /* 0x000fe2000fffe0ff */
[----:B------:R-:W-:Y:S11]  /*4470*/  @!P4 BRA `(.L_x_75) ;  /* 0x000000000014c947 */ /* 0x000ff60003800000 */
[----:B------:R-:W-:Y:S02]  /*4480*/  LOP3.LUT P0, RZ, R42, 0xff, RZ, 0xc0, !PT ;  /* 0x000000ff2aff7812 */ /* 0x000fe4000780c0ff */
[----:B------:R-:W-:Y:S04]  /*4490*/  PLOP3.LUT P5, PT, PT, PT, UP0, 0x80, 0x8 ;  /* 0x000000000008781c */ /* 0x000fe80003faf008 */
[----:B------:R-:W-:Y:S07]  /*44a0*/  PLOP3.LUT P5, PT, P5, PT, PT, 0x8, 0x80 ;  /* 0x000000000080781c */ /* 0x000fee0002fae170 */
[----:B------:R-:W-:Y:S11]  /*44b0*/  @P0 FSETP.EQ.AND P5, PT, RZ, UR38, PT ;  /* 0x00000026ff000c0b */ /* 0x000ff6000bfa2000 */
[----:B------:R-:W-:Y:S02]  /*44c0*/  @!UPT UIADD3 URZ, UPT, UPT, URZ, URZ, URZ ;  /* 0x000000fffffff290 */ /* 0x000fe4000fffe0ff */
.L_x_75:
[----:B------:R-:W3:Y:S01]  /*44d0*/  LDC.64 R16, c[0x0][0xb10] ;  /* 0x0002c400ff107b82 */ /* 0x000ee20000000a00 */
[----:B------:R-:W-:Y:S01]  /*44e0*/  ULEA UR14, UR16, UR13, 0x3 ;  /* 0x0000000d100e7291 */ /* 0x000fe2000f8e18ff */
[----:B------:R-:W-:Y:S01]  /*44f0*/  SHF.L.U32 R11, R32, 0x1f, RZ ;  /* 0x0000001f200b7819 */ /* 0x000fe200000006ff */
[----:B------:R-:W-:Y:S01]  /*4500*/  VIADD R31, R31, 0x1 ;  /* 0x000000011f1f7836 */ /* 0x000fe20000000000 */
[----:B------:R-:W-:Y:S04]  /*4510*/  @P3 SHF.R.U32.HI R28, RZ, 0x10, R21 ;  /* 0x00000010ff1c3819 */ /* 0x000fe80000011615 */
[----:B------:R-:W5:Y:S02]  /*4520*/  LDC.64 R14, c[0x0][0xb18] ;  /* 0x0002c600ff0e7b82 */ /* 0x000f640000000a00 */
[----:B------:R-:W1:Y:S01]  /*4530*/  SYNCS.PHASECHK.TRANS64.TRYWAIT P4, [UR14+0x70], R11 ;  /* 0x0000700bff0075a7 */ /* 0x000e62000808110e */
[----:B---3--:R-:W-:Y:S05]  /*4540*/  @!P1 IMAD.HI.U32 R12, R13, R16, RZ ;  /* 0x000000100d0c9227 */ /* 0x008fea00078e00ff */
[----:B--2---:R-:W2:Y:S01]  /*4550*/  @!P1 LDC R0, c[0x0][0xb20] ;  /* 0x0002c800ff009b82 */ /* 0x004ea20000000800 */
[----:B------:R-:W-:Y:S01]  /*4560*/  @!P1 SHF.R.U32.HI R12, RZ, R17, R12 ;  /* 0x00000011ff0c9219 */ /* 0x000fe2000001160c */
[----:B-----5:R-:W-:Y:S01]  /*4570*/  @!P1 IMAD.HI.U32 R9, R10, R15, RZ ;  /* 0x0000000f0a099227 */ /* 0x020fe200078e00ff */
[----:B------:R-:W-:Y:S05]  /*4580*/  @!P1 ISETP.NE.AND P0, PT, R14, 0x1, PT ;  /* 0x000000010e00980c */ /* 0x000fea0003f05270 */
[----:B------:R-:W3:Y:S01]  /*4590*/  @!P1 LDC R3, c[0x0][0xb0c] ;  /* 0x0002c300ff039b82 */ /* 0x000ee20000000800 */
[----:B--2---:R-:W-:Y:S02]  /*45a0*/  @!P1 SHF.R.U32.HI R9, RZ, R0, R9 ;  /* 0x00000000ff099219 */ /* 0x004fe40000011609 */
[----:B---3--:R-:W-:Y:S02]  /*45b0*/  @!P1 ISETP.NE.AND P2, PT, R3, 0x1, PT ;  /* 0x000000010300980c */ /* 0x008fe40003f45270 */
[----:B------:R-:W-:Y:S02]  /*45c0*/  @!P1 SEL R9, R10, R9, !P0 ;  /* 0x000000090a099207 */ /* 0x000fe40004000000 */
[----:B------:R-:W-:Y:S02]  /*45d0*/  ELECT P0, URZ, PT ;  /* 0x0000000000ff782f */ /* 0x000fe40003800000 */
[----:B------:R-:W-:Y:S05]  /*45e0*/  @!P1 SEL R12, R13, R12, !P2 ;  /* 0x0000000c0d0c9207 */ /* 0x000fea0005000000 */
[----:B------:R-:W-:Y:S02]  /*45f0*/  @!P1 IMAD.IADD R0, R9, 0x1, -R12 ;  /* 0x0000000109009824 */ /* 0x000fe400078e0a0c */
[----:B------:R-:W-:Y:S02]  /*4600*/  @!P1 IMAD.IADD R9, R12, 0x1, -R9 ;  /* 0x000000010c099824 */ /* 0x000fe400078e0a09 */
[----:B------:R-:W-:Y:S02]  /*4610*/  @!P1 IMAD R13, R0, R3, R13 ;  /* 0x00000003000d9224 */ /* 0x000fe400078e020d */
[----:B------:R-:W-:Y:S01]  /*4620*/  @!P1 IMAD R10, R9, R14, R10 ;  /* 0x0000000e090a9224 */ /* 0x000fe200078e020a */
[----:B-1----:R-:W-:Y:S06]  /*4630*/  @!P4 BRA `(.L_x_76) ;  /* 0x00000020003cc947 */ /* 0x002fec0003800000 */
.L_x_133:
[----:B------:R-:W-:Y:S01]  /*4640*/  PLOP3.LUT P5, PT, P5, P0, PT, 0xf2, 0x2f ;  /* 0x00000000002f781c */ /* 0x000fe20002fa1e72 */
[----:B------:R-:W-:Y:S01]  /*4650*/  UMOV UR18, 0x0 ;  /* 0x0000000000127882 */ /* 0x000fe20000000000 */
[----:B------:R-:W-:Y:S01]  /*4660*/  UMOV UR19, 0x10000000 ;  /* 0x1000000000137882 */ /* 0x000fe20000000000 */
[----:B------:R-:W-:Y:S01]  /*4670*/  UMOV UR12, UR36 ;  /* 0x00000024000c7c82 */ /* 0x000fe20008000000 */
[----:B------:R-:W-:Y:S09]  /*4680*/  @P3 R2UR UR36, R28 ;  /* 0x000000001c2432ca */ /* 0x000ff200000e0000 */
[----:B------:R-:W-:Y:S01]  /*4690*/  @!P5 IADD3 R3, P0, PT, R34, 0x580, RZ ;  /* 0x000005802203d810 */ /* 0x000fe20007f1e0ff */
[----:B------:R-:W-:Y:S01]  /*46a0*/  @!P5 IMAD.SHL.U32 R41, R41, 0x8, RZ ;  /* 0x000000082929d824 */ /* 0x000fe200078e00ff */
[----:B------:R-:W-:Y:S01]  /*46b0*/  VOTEU.ALL UP1, P5 ;  /* 0x0000000000ff7886 */ /* 0x000fe20002820000 */
[----:B------:R-:W-:Y:S01]  /*46c0*/  @!P5 IMAD.SHL.U32 R43, R43, 0x80, RZ ;  /* 0x000000802b2bd824 */ /* 0x000fe200078e00ff */
[----:B------:R-:W-:Y:S01]  /*46d0*/  @!P5 R2UR UR9, R3 ;  /* 0x000000000309d2ca */ /* 0x000fe200000e0000 */
[----:B-1----:R-:W-:Y:S01]  /*46e0*/  @!P5 IMAD.X R0, RZ, RZ, R35, P0 ;  /* 0x000000ffff00d224 */ /* 0x002fe200000e0623 */
[----:B------:R-:W-:Y:S01]  /*46f0*/  @!P5 R2UR UR10, R41 ;  /* 0x00000000290ad2ca */ /* 0x000fe200000e0000 */
[----:B------:R-:W-:Y:S01]  /*4700*/  @!UP1 ULEA UR15, UR16, UR13, 0xb ;  /* 0x0000000d100f9291 */ /* 0x000fe2000f8e58ff */
[----:B------:R-:W-:Y:S01]  /*4710*/  @!P5 R2UR UR11, R43 ;  /* 0x000000002b0bd2ca */ /* 0x000fe200000e0000 */
[----:B------:R-:W-:Y:S01]  /*4720*/  UIADD3 UR16, UPT, UPT, UR16, 0x1, URZ ;  /* 0x0000000110107890 */ /* 0x000fe2000fffe0ff */
[----:B------:R-:W-:Y:S01]  /*4730*/  @!P5 R2UR UR8, R0 ;  /* 0x000000000008d2ca */ /* 0x000fe200000e0000 */
[----:B------:R-:W-:Y:S01]  /*4740*/  IMAD.IADD R41, R10, 0x1, R29 ;  /* 0x000000010a297824 */ /* 0x000fe200078e021d */
[----:B------:R-:W-:Y:S01]  /*4750*/  ISETP.NE.AND P0, PT, R31, 0x2, PT ;  /* 0x000000021f00780c */ /* 0x000fe20003f05270 */
[----:B------:R-:W-:Y:S03]  /*4760*/  IMAD.IADD R43, R13, 0x1, R40 ;  /* 0x000000010d2b7824 */ /* 0x000fe600078e0228 */
[----:B------:R-:W-:Y:S01]  /*4770*/  SEL R3, RZ, 0x1, P0 ;  /* 0x00000001ff037807 */ /* 0x000fe20000000000 */
[----:B------:R-:W-:Y:S01]  /*4780*/  IMAD.U32 R14, RZ, RZ, UR9 ;  /* 0x00000009ff0e7e24 */ /* 0x000fe2000f8e00ff */
[----:B------:R-:W-:Y:S01]  /*4790*/  UIADD3 UR9, UPT, UPT, UR14, 0x60, URZ ;  /* 0x000000600e097890 */ /* 0x000fe2000fffe0ff */
[----:B------:R-:W-:Y:S02]  /*47a0*/  SEL R31, R31, RZ, P0 ;  /* 0x000000ff1f1f7207 */ /* 0x000fe40000000000 */
[----:B------:R-:W-:Y:S02]  /*47b0*/  LOP3.LUT R30, R30, R3, RZ, 0x3c, !PT ;  /* 0x000000031e1e7212 */ /* 0x000fe400078e3cff */
[----:B------:R-:W-:Y:S01]  /*47c0*/  IMAD.U32 R15, RZ, RZ, UR8 ;  /* 0x00000008ff0f7e24 */ /* 0x000fe2000f8e00ff */
[----:B------:R-:W-:Y:S01]  /*47d0*/  @!P5 R2UR UR20, R14 ;  /* 0x000000000e14d2ca */ /* 0x000fe200000e0000 */
[----:B------:R-:W-:Y:S01]  /*47e0*/  @!UP1 UIADD3 UR8, UPT, UPT, UR15, 0x180, URZ ;  /* 0x000001800f089890 */ /* 0x000fe2000fffe0ff */
[----:B------:R-:W-:Y:S02]  /*47f0*/  VOTEU.ALL UP1, P5 ;  /* 0x0000000000ff7886 */ /* 0x000fe40002820000 */
[----:B------:R-:W-:Y:S01]  /*4800*/  @!P5 R2UR UR21, R15 ;  /* 0x000000000f15d2ca */ /* 0x000fe200000e0000 */
[----:B------:R-:W-:Y:S11]  /*4810*/  UPRMT UR15, UR4, 0x654, UR9 ;  /* 0x00000654040f7896 */ /* 0x000ff60008000009 */
[----:B------:R-:W-:Y:S01]  /*4820*/  @!UPT UIADD3 URZ, UPT, UPT, URZ, URZ, URZ ;  /* 0x000000fffffff290 */ /* 0x000fe2000fffe0ff */
[----:B------:R2:W-:Y:S01]  /*4830*/  @!UP1 UTMALDG.3D [UR8], [UR20], desc[UR18] ;  /* 0x00001208140095b4 */ /* 0x0005e20008011000 */
[----:B------:R2:W-:Y:S01]  /*4840*/  @!P5 SYNCS.ARRIVE.TRANS64.RED.A0TR RZ, [UR14+0x60], R27 ;  /* 0x0000601bffffd9a7 */ /* 0x0005e2000830040e */
[----:B------:R-:W-:Y:S04]  /*4850*/  UISETP.NE.AND UP1, UPT, UR16, 0x2, UPT ;  /* 0x000000021000788c */ /* 0x000fe8000bf25270 */
[----:B------:R-:W-:Y:S02]  /*4860*/  USEL UR14, URZ, 0x1, UP1 ;  /* 0x00000001ff0e7887 */ /* 0x000fe40008800000 */
[----:B------:R-:W-:Y:S02]  /*4870*/  USEL UR16, UR16, URZ, UP1 ;  /* 0x000000ff10107287 */ /* 0x000fe40008800000 */
[----:B------:R-:W-:Y:S02]  /*4880*/  UPLOP3.LUT UP1, UPT, UPT, UPT, UPT, 0x80, 0x8 ;  /* 0x000000000008789c */ /* 0x000fe40003f2f070 */
[----:B------:R-:W-:Y:S01]  /*4890*/  LOP3.LUT R32, R32, UR14, RZ, 0x3c, !PT ;  /* 0x0000000e20207c12 */ /* 0x000fe2000f8e3cff */
[----:B------:R-:W-:Y:S01]  /*48a0*/  SYNCS.ARRIVE.TRANS64.RED.A1T0 RZ, [UR15], RZ ;  /* 0x000000ffffff79a7 */ /* 0x000fe2000810040f */
[----:B------:R-:W-:Y:S07]  /*48b0*/  @P3 BRA `(.L_x_77) ;  /* 0xfffffff400983947 */ /* 0x000fee000383ffff */
[----:B------:R-:W-:Y:S01]  /*48c0*/  UIADD3 UR13, UPT, UPT, UR13, 0x70, URZ ;  /* 0x000000700d0d7890 */ /* 0x000fe2000fffe0ff */
[----:B------:R-:W-:-:S03]  /*48d0*/  SHF.L.U32 R3, R32, 0x1f, RZ ;  /* 0x0000001f20037819 */ /* 0x000fc600000006ff */
[----:B------:R-:W-:-:S09]  /*48e0*/  ULEA UR4, UR16, UR13, 0x3 ;  /* 0x0000000d10047291 */ /* 0x000fd2000f8e18ff */
[----:B------:R-:W1:Y:S02]  /*48f0*/  SYNCS.PHASECHK.TRANS64.TRYWAIT P0, [UR4], R3 ;  /* 0x00000003ff0075a7 */ /* 0x000e640008001104 */
[----:B-1----:R-:W-:Y:S05]  /*4900*/  @!P0 BRA `(.L_x_78) ;  /* 0x0000001c00a08947 */ /* 0x002fea0003800000 */
.L_x_135:
        /* <DEDUP_REMOVED lines=8> */
.L_x_79:
[----:B-1----:R1:W3:Y:S02]  /*4990*/  SYNCS.PHASECHK.TRANS64.TRYWAIT P0, [R0+URZ], R3 ;  /* 0x00000003000075a7 */ /* 0x0022e400080011ff */
[----:B---3--:R-:W-:Y:S05]  /*49a0*/  @!P0 NANOSLEEP.SYNCS 0x989680 ;  /* 0x009896800000895d */ /* 0x008fea0003900000 */
[----:B------:R-:W3:Y:S02]  /*49b0*/  @!P0 SYNCS.PHASECHK.TRANS64 P0, [R0+URZ], R3 ;  /* 0x00000003000085a7 */ /* 0x000ee400080010ff */
[----:B--23--:R-:W-:Y:S05]  /*49c0*/  @P0 EXIT ;  /* 0x000000000000094d */ /* 0x00cfea0003800000 */
[----:B------:R-:W-:Y:S05]  /*49d0*/  BRA `(.L_x_79) ;  /* 0xfffffffc00ec7947 */ /* 0x000fea000383ffff */
.L_x_69:
[----:B------:R-:W-:-:S06]  /*49e0*/  UISETP.GE.AND UP1, UPT, UR8, 0x4, UPT ;  /* 0x000000040800788c */ /* 0x000fcc000bf26270 */
[----:B------:R-:W-:-:S13]  /*49f0*/  PLOP3.LUT P0, PT, PT, PT, UP1, 0x80, 0x8 ;  /* 0x000000000008781c */ /* 0x000fda0003f0f018 */
[----:B------:R-:W-:Y:S05]  /*4a00*/  @!P0 EXIT ;  /* 0x000000000000894d */ /* 0x000fea0003800000 */
[----:B------:R-:W-:Y:S01]  /*4a10*/  BAR.SYNC.DEFER_BLOCKING 0x6, 0xa0 ;  /* 0x0182800000007b1d */ /* 0x000fe20000010000 */
[C---:B------:R-:W-:Y:S01]  /*4a20*/  IMAD.U32 R26, R57.reuse, 0x10000, RZ ;  /* 0x00010000391a7824 */ /* 0x040fe200078e00ff */
[----:B------:R-:W-:Y:S01]  /*4a30*/  LOP3.LUT R56, R0, 0x60, R57, 0xf8, !PT ;  /* 0x0000006000387812 */ /* 0x000fe200078ef839 */
[----:B------:R-:W-:Y:S01]  /*4a40*/  HFMA2 R55, -RZ, RZ, 0, 5.9604644775390625e-08 ;  /* 0x00000001ff377431 */ /* 0x000fe200000001ff */
[----:B------:R-:W-:Y:S01]  /*4a50*/  LOP3.LUT R57, R57, 0x60, RZ, 0xc0, !PT ;  /* 0x0000006039397812 */ /* 0x000fe200078ec0ff */
[----:B------:R-:W-:Y:S01]  /*4a60*/  IMAD.MOV.U32 R54, RZ, RZ, RZ ;  /* 0x000000ffff367224 */ /* 0x000fe200078e00ff */
[----:B------:R-:W-:Y:S02]  /*4a70*/  UMOV UR5, 0x400 ;  /* 0x0000040000057882 */ /* 0x000fe40000000000 */
[----:B------:R-:W1:Y:S01]  /*4a80*/  LDC R49, c[0x0][0x370] ;  /* 0x0000dc00ff317b82 */ /* 0x000e620000000800 */
[----:B------:R-:W-:Y:S01]  /*4a90*/  ULEA UR5, UR4, UR5, 0x18 ;  /* 0x0000000504057291 */ /* 0x000fe2000f8ec0ff */
[----:B------:R-:W-:Y:S01]  /*4aa0*/  LOP3.LUT R26, R26, 0x600000, RZ, 0xc0, !PT ;  /* 0x006000001a1a7812 */ /* 0x000fe200078ec0ff */
[----:B------:R-:W-:Y:S01]  /*4ab0*/  IMAD.MOV.U32 R53, RZ, RZ, RZ ;  /* 0x000000ffff357224 */ /* 0x000fe200078e00ff */
[----:B------:R-:W-:Y:S01]  /*4ac0*/  MOV R61, RZ ;  /* 0x000000ff003d7202 */ /* 0x000fe20000000f00 */
[----:B------:R-:W2:Y:S01]  /*4ad0*/  LDCU.64 UR54, c[0x0][0x348] ;  /* 0x00006900ff3677ac */ /* 0x000ea20008000a00 */
[----:B------:R-:W-:-:S02]  /*4ae0*/  SHF.L.U32 R56, R56, 0x4, RZ ;  /* 0x0000000438387819 */ /* 0x000fc400000006ff */
[----:B------:R-:W4:Y:S01]  /*4af0*/  LDC R24, c[0x0][0xb0c] ;  /* 0x0002c300ff187b82 */ /* 0x000f220000000800 */
[----:B------:R-:W1:Y:S01]  /*4b00*/  LDCU.64 UR40, c[0x0][0x888] ;  /* 0x00011100ff2877ac */ /* 0x000e620008000a00 */
[----:B------:R-:W1:Y:S06]  /*4b10*/  LDCU.64 UR42, c[0x0][0x890] ;  /* 0x00011200ff2a77ac */ /* 0x000e6c0008000a00 */
[----:B------:R-:W1:Y:S01]  /*4b20*/  LDC R48, c[0x0][0xb20] ;  /* 0x0002c800ff307b82 */ /* 0x000e620000000800 */
[----:B------:R-:W3:Y:S01]  /*4b30*/  LDS R3, [UR5+0x140] ;  /* 0x00014005ff037984 */ /* 0x000ee20008000800 */
[----:B------:R-:W-:Y:S01]  /*4b40*/  UMOV UR37, URZ ;  /* 0x000000ff00257c82 */ /* 0x000fe20008000000 */
[----:B------:R-:W-:Y:S01]  /*4b50*/  UMOV UR50, URZ ;  /* 0x000000ff00327c82 */ /* 0x000fe20008000000 */
[----:B------:R-:W-:Y:S01]  /*4b60*/  UMOV UR49, URZ ;  /* 0x000000ff00317c82 */ /* 0x000fe20008000000 */
[----:B------:R-:W-:-:S03]  /*4b70*/  UMOV UR48, URZ ;  /* 0x000000ff00307c82 */ /* 0x000fc60008000000 */
[----:B------:R-:W1:Y:S08]  /*4b80*/  LDC R22, c[0x0][0xb30] ;  /* 0x0002cc00ff167b82 */ /* 0x000e700000000800 */
[----:B------:R-:W1:Y:S08]  /*4b90*/  LDC.64 R38, c[0x0][0xb10] ;  /* 0x0002c400ff267b82 */ /* 0x000e700000000a00 */
[----:B------:R-:W1:Y:S08]  /*4ba0*/  LDC.64 R18, c[0x0][0xb18] ;  /* 0x0002c600ff127b82 */ /* 0x000e700000000a00 */
[----:B------:R-:W1:Y:S08]  /*4bb0*/  LDC.64 R16, c[0x0][0xb28] ;  /* 0x0002ca00ff107b82 */ /* 0x000e700000000a00 */
[----:B------:R-:W1:Y:S01]  /*4bc0*/  LDC.64 R36, c[0x0][0x8b0] ;  /* 0x00022c00ff247b82 */ /* 0x000e620000000a00 */
[----:B---3--:R-:W-:-:S07]  /*4bd0*/  IMAD.IADD R26, R3, 0x1, R26 ;  /* 0x00000001031a7824 */ /* 0x008fce00078e021a */
[----:B------:R-:W3:Y:S08]  /*4be0*/  LDC.64 R30, c[0x0][0x8a8] ;  /* 0x00022a00ff1e7b82 */ /* 0x000ef00000000a00 */
[----:B--2-4-:R-:W1:Y:S02]  /*4bf0*/  LDC R50, c[0x0][0x374] ;  /* 0x0000dd00ff327b82 */ /* 0x014e640000000800 */
.L_x_95:
[----:B--2---:R-:W2:Y:S01]  /*4c00*/  S2UR UR46, SR_CgaCtaId ;  /* 0x00000000002e79c3 */ /* 0x004ea20000008800 */
[----:B------:R-:W-:Y:S01]  /*4c10*/  UMOV UR39, 0x400 ;  /* 0x0000040000277882 */ /* 0x000fe20000000000 */
[----:B------:R-:W-:Y:S01]  /*4c20*/  SHF.L.U32 R3, R53, 0x1f, RZ ;  /* 0x0000001f35037819 */ /* 0x000fe200000006ff */
[----:B--2---:R-:W-:Y:S06]  /*4c30*/  ULEA UR39, UR46, UR39, 0x18 ;  /* 0x000000272e277291 */ /* 0x004fec000f8ec0ff */
[C---:B------:R-:W-:Y:S02]  /*4c40*/  LEA R0, R61.reuse, UR39, 0x3 ;  /* 0x000000273d007c11 */ /* 0x040fe4000f8e18ff */
[----:B------:R-:W-:Y:S02]  /*4c50*/  LEA R12, R61, UR39, 0x4 ;  /* 0x000000273d0c7c11 */ /* 0x000fe4000f8e20ff */
[----:B------:R-:W2:Y:S02]  /*4c60*/  SYNCS.PHASECHK.TRANS64.TRYWAIT P0, [R0+URZ+0x90], R3 ;  /* 0x00009003000075a7 */ /* 0x000ea400080011ff */
[----:B-12---:R-:W-:Y:S05]  /*4c70*/  @!P0 BRA `(.L_x_80) ;  /* 0x0000001800dc8947 */ /* 0x006fea0003800000 */
.L_x_136:
[----:B------:R-:W-:Y:S01]  /*4c80*/  ISETP.GE.AND P0, PT, R2, 0x1, PT ;  /* 0x000000010200780c */ /* 0x000fe20003f06270 */
[----:B------:R-:W4:Y:S01]  /*4c90*/  LDS.128 R12, [R12+0x120] ;  /* 0x000120000c0c7984 */ /* 0x000f220000000c00 */
[----:B-1----:R-:W-:Y:S01]  /*4ca0*/  ISETP.NE.U32.AND P3, PT, R36, RZ, PT ;  /* 0x000000ff2400720c */ /* 0x002fe20003f65070 */
[----:B--2---:R-:W-:Y:S01]  /*4cb0*/  VIADD R0, R0, 0xa0 ;  /* 0x000000a000007836 */ /* 0x004fe20000000000 */
[----:B------:R-:W-:Y:S04]  /*4cc0*/  UISETP.NE.AND UP0, UPT, UR52, URZ, UPT ;  /* 0x000000ff3400728c */ /* 0x000fe8000bf05270 */
[----:B------:R-:W-:Y:S01]  /*4cd0*/  PRMT R0, RZ, 0x654, R0 ;  /* 0x00000654ff007816 */ /* 0x000fe20000000000 */
[----:B------:R-:W-:Y:S01]  /*4ce0*/  @!PT LDS RZ, [RZ] ;  /* 0x00000000fffff984 */ /* 0x000fe20000000800 */
[----:B------:R-:W-:Y:S01]  /*4cf0*/  @!PT LDS RZ, [RZ] ;  /* 0x00000000fffff984 */ /* 0x000fe20000000800 */
[----:B------:R-:W-:Y:S01]  /*4d00*/  @!PT LDS RZ, [RZ] ;  /* 0x00000000fffff984 */ /* 0x000fe20000000800 */
[----:B------:R-:W-:Y:S01]  /*4d10*/  @!PT LDS RZ, [RZ] ;  /* 0x00000000fffff984 */ /* 0x000fe20000000800 */
[----:B------:R1:W-:Y:S06]  /*4d20*/  MEMBAR.ALL.CTA ;  /* 0x0000000000007992 */ /* 0x0003ec0000008000 */
[----:B-1----:R-:W1:Y:S01]  /*4d30*/  FENCE.VIEW.ASYNC.S ;  /* 0x00000000000073c6 */ /* 0x002e620000000000 */
[----:B------:R-:W-:Y:S01]  /*4d40*/  PLOP3.LUT P2, PT, PT, PT, UP0, 0x80, 0x8 ;  /* 0x000000000008781c */ /* 0x000fe20003f4f008 */
[----:B-1----:R1:W-:Y:S01]  /*4d50*/  SYNCS.ARRIVE.TRANS64.RED.A1T0 RZ, [R0+URZ], RZ ;  /* 0x000000ff00ff79a7 */ /* 0x0023e200081004ff */
[----:B----4-:R-:W-:Y:S04]  /*4d60*/  LOP3.LUT P6, RZ, R14, 0x1, RZ, 0xc0, !PT ;  /* 0x000000010eff7812 */ /* 0x010fe800078cc0ff */
[----:B------:R-:W-:Y:S09]  /*4d70*/  P2R R58, PR, RZ, 0x40 ;  /* 0x00000040ff3a7803 */ /* 0x000ff20000000000 */
[----:B------:R-:W-:Y:S02]  /*4d80*/  @P6 MOV R25, R12 ;  /* 0x0000000c00196202 */ /* 0x000fe40000000f00 */
[----:B------:R-:W-:Y:S01]  /*4d90*/  @P6 LOP3.LUT R23, R13, 0xffff, RZ, 0xc0, !PT ;  /* 0x0000ffff0d176812 */ /* 0x000fe200078ec0ff */
[----:B-1----:R-:W-:Y:S06]  /*4da0*/  @!P0 BRA `(.L_x_81) ;  /* 0x0000000000a48947 */ /* 0x002fec0003800000 */
[----:B------:R-:W-:Y:S01]  /*4db0*/  IMAD.HI.U32 R11, R50, R19, RZ ;  /* 0x00000013320b7227 */ /* 0x000fe200078e00ff */
[----:B------:R-:W-:Y:S02]  /*4dc0*/  ISETP.NE.AND P0, PT, R18, 0x1, PT ;  /* 0x000000011200780c */ /* 0x000fe40003f05270 */
[----:B------:R-:W-:Y:S01]  /*4dd0*/  ISETP.NE.AND P1, PT, R2, 0x1, PT ;  /* 0x000000010200780c */ /* 0x000fe20003f25270 */
[----:B------:R-:W-:Y:S01]  /*4de0*/  IMAD.HI.U32 R10, R49, R38, RZ ;  /* 0x00000026310a7227 */ /* 0x000fe200078e00ff */
[----:B------:R-:W-:Y:S02]  /*4df0*/  SHF.R.U32.HI R11, RZ, R48, R11 ;  /* 0x00000030ff0b7219 */ /* 0x000fe4000001160b */
[----:B------:R-:W-:Y:S01]  /*4e00*/  ISETP.NE.AND P4, PT, R24, 0x1, PT ;  /* 0x000000011800780c */ /* 0x000fe20003f85270 */
[----:B------:R-:W-:Y:S01]  /*4e10*/  IMAD.HI.U32 R28, R25, R38, RZ ;  /* 0x00000026191c7227 */ /* 0x000fe200078e00ff */
[----:B------:R-:W-:Y:S02]  /*4e20*/  SHF.R.U32.HI R10, RZ, R39, R10 ;  /* 0x00000027ff0a7219 */ /* 0x000fe4000001160a */
[----:B------:R-:W-:Y:S01]  /*4e30*/  SEL R3, R50, R11, !P0 ;  /* 0x0000000b32037207 */ /* 0x000fe20004000000 */
[----:B------:R-:W-:Y:S01]  /*4e40*/  IMAD.HI.U32 R11, R23, R19, RZ ;  /* 0x00000013170b7227 */ /* 0x000fe200078e00ff */
[----:B------:R-:W-:Y:S02]  /*4e50*/  SEL R7, R49, R10, !P4 ;  /* 0x0000000a31077207 */ /* 0x000fe40006000000 */
[----:B------:R-:W-:Y:S01]  /*4e60*/  SHF.R.U32.HI R28, RZ, R39, R28 ;  /* 0x00000027ff1c7219 */ /* 0x000fe2000001161c */
[-C--:B------:R-:W-:Y:S04]  /*4e70*/  IMAD.HI.U32 R10, R3, R16.reuse, RZ ;  /* 0x00000010030a7227 */ /* 0x080fe800078e00ff */
[----:B------:R-:W-:Y:S01]  /*4e80*/  IMAD.HI.U32 R20, R7, R16, RZ ;  /* 0x0000001007147227 */ /* 0x000fe200078e00ff */
[-C--:B------:R-:W-:Y:S02]  /*4e90*/  @P1 SHF.R.U32.HI R3, RZ, R17.reuse, R10 ;  /* 0x00000011ff031219 */ /* 0x080fe4000001160a */
[----:B------:R-:W-:Y:S02]  /*4ea0*/  SHF.R.U32.HI R10, RZ, R48, R11 ;  /* 0x00000030ff0a7219 */ /* 0x000fe4000001160b */
[----:B------:R-:W-:Y:S01]  /*4eb0*/  @P1 SHF.R.U32.HI R7, RZ, R17, R20 ;  /* 0x00000011ff071219 */ /* 0x000fe20000011614 */
[C---:B------:R-:W-:Y:S01]  /*4ec0*/  IMAD R4, R2.reuse, R3, RZ ;  /* 0x0000000302047224 */ /* 0x040fe200078e02ff */
[----:B------:R-:W-:Y:S02]  /*4ed0*/  SEL R5, R23, R10, !P0 ;  /* 0x0000000a17057207 */ /* 0x000fe40004000000 */
[----:B------:R-:W-:Y:S01]  /*4ee0*/  SEL R3, R25, R28, !P4 ;  /* 0x0000001c19037207 */ /* 0x000fe20006000000 */
[----:B------:R-:W-:Y:S01]  /*4ef0*/  IMAD R6, R2, R7, RZ ;  /* 0x0000000702067224 */ /* 0x000fe200078e02ff */
[C---:B------:R-:W-:Y:S01]  /*4f00*/  ISETP.GE.AND P0, PT, R5.reuse, R4, PT ;  /* 0x000000040500720c */ /* 0x040fe20003f06270 */
[----:B------:R-:W-:Y:S03]  /*4f10*/  IMAD.HI.U32 R8, R5, R16, RZ ;  /* 0x0000001005087227 */ /* 0x000fe600078e00ff */
[----:B------:R-:W-:Y:S01]  /*4f20*/  ISETP.GE.OR P0, PT, R3, R6, P0 ;  /* 0x000000060300720c */ /* 0x000fe20000706670 */
[----:B------:R-:W-:Y:S01]  /*4f30*/  IMAD.MOV R6, RZ, RZ, -R3 ;  /* 0x000000ffff067224 */ /* 0x000fe200078e0a03 */
[-C--:B------:R-:W-:Y:S03]  /*4f40*/  SHF.R.U32.HI R8, RZ, R17.reuse, R8 ;  /* 0x00000011ff087219 */ /* 0x080fe60000011608 */
[----:B------:R-:W-:Y:S01]  /*4f50*/  IMAD R25, R24, R6, R25 ;  /* 0x0000000618197224 */ /* 0x000fe200078e0219 */
[----:B------:R-:W-:Y:S05]  /*4f60*/  SEL R9, R5, R8, !P1 ;  /* 0x0000000805097207 */ /* 0x000fea0004800000 */
[----:B------:R-:W-:Y:S02]  /*4f70*/  IMAD.MOV R8, RZ, RZ, -R9 ;  /* 0x000000ffff087224 */ /* 0x000fe400078e0a09 */
[C---:B------:R-:W-:Y:S04]  /*4f80*/  @!P0 IMAD.HI.U32 R4, R3.reuse, R16, RZ ;  /* 0x0000001003048227 */ /* 0x040fe800078e00ff */
[----:B------:R-:W-:Y:S01]  /*4f90*/  IMAD R8, R2, R8, R5 ;  /* 0x0000000802087224 */ /* 0x000fe200078e0205 */
[----:B------:R-:W-:Y:S04]  /*4fa0*/  @!P0 SHF.R.U32.HI R4, RZ, R17, R4 ;  /* 0x00000011ff048219 */ /* 0x000fe80000011604 */
[----:B------:R-:W-:Y:S02]  /*4fb0*/  @!P0 SEL R0, R3, R4, !P1 ;  /* 0x0000000403008207 */ /* 0x000fe40004800000 */
[----:B------:R-:W-:Y:S02]  /*4fc0*/  IADD3 R4, PT, PT, -R5, RZ, RZ ;  /* 0x000000ff05047210 */ /* 0x000fe40007ffe1ff */
[----:B------:R-:W-:Y:S01]  /*4fd0*/  @!P0 IADD3 R9, PT, PT, R9, -R0, RZ ;  /* 0x8000000009098210 */ /* 0x000fe20007ffe0ff */
[----:B------:R-:W-:Y:S02]  /*4fe0*/  @!P0 IMAD R0, R7, R8, R0 ;  /* 0x0000000807008224 */ /* 0x000fe400078e0200 */
[----:B------:R-:W-:Y:S02]  /*4ff0*/  IMAD R23, R18, R4, R23 ;  /* 0x0000000412177224 */ /* 0x000fe400078e0217 */
[----:B------:R-:W-:Y:S02]  /*5000*/  @!P0 IMAD R5, R9, R2, R3 ;  /* 0x0000000209058224 */ /* 0x000fe400078e0203 */
[----:B------:R-:W-:Y:S04]  /*5010*/  @!P0 IMAD.MOV.U32 R3, RZ, RZ, R0 ;  /* 0x000000ffff038224 */ /* 0x000fe800078e0000 */
[----:B------:R-:W-:Y:S02]  /*5020*/  IMAD R25, R3, R24, R25 ;  /* 0x0000001803197224 */ /* 0x000fe400078e0219 */
[----:B------:R-:W-:Y:S02]  /*5030*/  IMAD R23, R5, R18, R23 ;  /* 0x0000001205177224 */ /* 0x000fe400078e0217 */
.L_x_81:
[----:B------:R-:W-:Y:S01]  /*5040*/  UISETP.NE.U32.AND UP2, UPT, UR42, URZ, UPT ;  /* 0x000000ff2a00728c */ /* 0x000fe2000bf45070 */
[----:B------:R-:W-:Y:S03]  /*5050*/  ISETP.NE.AND.EX P3, PT, R37, RZ, PT, P3 ;  /* 0x000000ff2500720c */ /* 0x000fe60003f65330 */
[----:B------:R-:W-:Y:S09]  /*5060*/  UISETP.NE.AND.EX UP2, UPT, UR43, URZ, UPT, UP2 ;  /* 0x000000ff2b00728c */ /* 0x000ff2000bf45320 */
[----:B------:R-:W-:Y:S05]  /*5070*/  BRA.U !UP2, `(.L_x_82) ;  /* 0x000000010a387547 */ /* 0x000fea000b800000 */
[----:B------:R-:W-:Y:S01]  /*5080*/  UISETP.NE.U32.AND UP0, UPT, UR40, URZ, UPT ;  /* 0x000000ff2800728c */ /* 0x000fe2000bf05070 */
[----:B------:R-:W-:Y:S03]  /*5090*/  HFMA2 R42, -RZ, RZ, 0, 5.9604644775390625e-08 ;  /* 0x00000001ff2a7431 */ /* 0x000fe600000001ff */
[----:B------:R-:W-:Y:S06]  /*50a0*/  UISETP.NE.AND.EX UP0, UPT, UR41, URZ, UPT, UP0 ;  /* 0x000000ff2900728c */ /* 0x000fec000bf05300 */
[----:B------:R-:W-:Y:S05]  /*50b0*/  PLOP3.LUT P0, PT, PT, PT, UP0, 0x80, 0x8 ;  /* 0x000000000008781c */ /* 0x000fea0003f0f008 */
[----:B------:R-:W1:Y:S01]  /*50c0*/  @UP0 LDCU.64 UR6, c[0x0][0x888] ;  /* 0x00011100ff0607ac */ /* 0x000e620008000a00 */
[----:B------:R-:W-:Y:S04]  /*50d0*/  @UP0 UIMAD UR4, UR36, UR42, URZ ;  /* 0x0000002a240402a4 */ /* 0x000fe8000f8e02ff */
[----:B-1----:R-:W-:Y:S06]  /*50e0*/  @UP0 UIMAD.WIDE UR6, UR4, 0x4, UR6 ;  /* 0x00000004040608a5 */ /* 0x002fec000f8e0206 */
[----:B------:R-:W-:Y:S02]  /*50f0*/  IMAD.U32 R4, RZ, RZ, UR6 ;  /* 0x00000006ff047e24 */ /* 0x000fe4000f8e00ff */
[----:B------:R-:W-:Y:S05]  /*5100*/  IMAD.U32 R5, RZ, RZ, UR7 ;  /* 0x00000007ff057e24 */ /* 0x000fea000f8e00ff */
[----:B------:R-:W2:Y:S02]  /*5110*/  @P0 LDG.E R0, desc[UR44][R4.64] ;  /* 0x0000002c04000981 */ /* 0x000ea4000c1e1900 */
[----:B--2---:R-:W-:Y:S01]  /*5120*/  @P0 R2UR UR38, R0 ;  /* 0x00000000002602ca */ /* 0x004fe200000e0000 */
[----:B------:R-:W-:Y:S05]  /*5130*/  IMAD.MOV.U32 R0, RZ, RZ, 0x1 ;  /* 0x00000001ff007424 */ /* 0x000fea00078e00ff */
[----:B------:R-:W-:Y:S08]  /*5140*/  @!P0 PRMT R42, R0, 0x7610, R42 ;  /* 0x00007610002a8816 */ /* 0x000ff0000000002a */
[----:B------:R-:W1:Y:S02]  /*5150*/  @!UP0 LDCU UR38, c[0x0][0x880] ;  /* 0x00011000ff2687ac */ /* 0x000e640008000800 */
.L_x_82:
[----:B------:R-:W-:Y:S05]  /*5160*/  @!P3 BRA `(.L_x_83) ;  /* 0x000000000020b947 */ /* 0x000fea0003800000 */
[----:B---3--:R-:W-:Y:S04]  /*5170*/  ISETP.NE.U32.AND P0, PT, R30, RZ, PT ;  /* 0x000000ff1e00720c */ /* 0x008fe80003f05070 */
[----:B------:R-:W-:Y:S11]  /*5180*/  ISETP.NE.AND.EX P0, PT, R31, RZ, PT, P0 ;  /* 0x000000ff1f00720c */ /* 0x000ff60003f05300 */
[----:B------:R-:W-:Y:S02]  /*5190*/  @!UPT UIADD3 URZ, UPT, UPT, URZ, URZ, URZ ;  /* 0x000000fffffff290 */ /* 0x000fe4000fffe0ff */
[----:B------:R-:W2:Y:S01]  /*51a0*/  @P0 LDC.64 R4, c[0x0][0x8a8] ;  /* 0x00022a00ff040b82 */ /* 0x000ea20000000a00 */
[----:B------:R-:W-:Y:S04]  /*51b0*/  @P0 IMAD R0, R36, UR36, RZ ;  /* 0x0000002424000c24 */ /* 0x000fe8000f8e02ff */
[----:B--2---:R-:W-:Y:S05]  /*51c0*/  @P0 IMAD.WIDE R4, R0, 0x4, R4 ;  /* 0x0000000400040825 */ /* 0x004fea00078e0204 */
[----:B-----5:R2:W5:Y:S02]  /*51d0*/  @P0 LDG.E R27, desc[UR44][R4.64] ;  /* 0x0000002c041b0981 */ /* 0x020564000c1e1900 */
[----:B--2---:R-:W4:Y:S02]  /*51e0*/  @!P0 LDC R27, c[0x0][0x8a0] ;  /* 0x00022800ff1b8b82 */ /* 0x004f240000000800 */
.L_x_83:
[----:B------:R-:W2:Y:S01]  /*51f0*/  LDC.64 R4, c[0x0][0xb10] ;  /* 0x0002c400ff047b82 */ /* 0x000ea20000000a00 */
[----:B------:R-:W-:Y:S01]  /*5200*/  UISETP.NE.AND UP4, UPT, UR52, URZ, UPT ;  /* 0x000000ff3400728c */ /* 0x000fe2000bf85270 */
[----:B-1----:R-:W-:Y:S01]  /*5210*/  @P2 FSETP.NEU.AND P1, PT, RZ, UR38, PT ;  /* 0x00000026ff002c0b */ /* 0x002fe2000bf2d000 */
[----:B------:R-:W-:Y:S01]  /*5220*/  UPLOP3.LUT UP0, UPT, UPT, UPT, UPT, 0x40, 0x4 ;  /* 0x000000000004789c */ /* 0x000fe20003f0e870 */
[----:B------:R-:W-:Y:S01]  /*5230*/  @P2 LOP3.LUT P0, RZ, R42, 0xff, RZ, 0xc0, !PT ;  /* 0x000000ff2aff2812 */ /* 0x000fe2000780c0ff */
[----:B------:R-:W-:Y:S03]  /*5240*/  USHF.L.U32 UR4, UR37, 0x3, URZ ;  /* 0x0000000325047899 */ /* 0x000fe600080006ff */
[----:B------:R-:W1:Y:S01]  /*5250*/  LDC.64 R6, c[0x0][0xb18] ;  /* 0x0002c600ff067b82 */ /* 0x000e620000000a00 */
[----:B------:R-:W-:Y:S01]  /*5260*/  LOP3.LUT R9, R55, 0x1, RZ, 0x3c, !PT ;  /* 0x0000000137097812 */ /* 0x000fe200078e3cff */
[----:B------:R-:W-:Y:S01]  /*5270*/  USHF.L.U32 UR47, UR50, 0xb, URZ ;  /* 0x0000000b322f7899 */ /* 0x000fe200080006ff */
[----:B------:R-:W-:Y:S01]  /*5280*/  SHF.L.U32 R11, R54, 0x1f, RZ ;  /* 0x0000001f360b7819 */ /* 0x000fe200000006ff */
[----:B------:R-:W-:Y:S01]  /*5290*/  VIADD R61, R61, 0x1 ;  /* 0x000000013d3d7836 */ /* 0x000fe20000000000 */
[----:B------:R-:W-:Y:S01]  /*52a0*/  @P6 SHF.R.U32.HI R52, RZ, 0x10, R13 ;  /* 0x00000010ff346819 */ /* 0x000fe2000001160d */
[----:B------:R-:W3:Y:S01]  /*52b0*/  @UP4 LDCU.64 UR6, c[0x0][0x888] ;  /* 0x00011100ff0647ac */ /* 0x000ee20008000a00 */
[----:B------:R-:W-:Y:S01]  /*52c0*/  IMAD.U32 R8, RZ, RZ, UR4 ;  /* 0x00000004ff087e24 */ /* 0x000fe2000f8e00ff */
[----:B------:R-:W-:Y:S01]  /*52d0*/  CS2R R34, SRZ ;  /* 0x0000000000227805 */ /* 0x000fe2000001ff00 */
[----:B------:R-:W-:Y:S01]  /*52e0*/  IMAD.U32 R13, RZ, RZ, UR47 ;  /* 0x0000002fff0d7e24 */ /* 0x000fe2000f8e00ff */
[----:B------:R-:W-:Y:S01]  /*52f0*/  CS2R R32, SRZ ;  /* 0x0000000000207805 */ /* 0x000fe2000001ff00 */
[----:B------:R-:W-:Y:S01]  /*5300*/  VIADD R28, R26, UR4 ;  /* 0x000000041a1c7c36 */ /* 0x000fe20008000000 */
[----:B------:R-:W-:Y:S01]  /*5310*/  @UP4 UPLOP3.LUT UP0, UPT, UPT, UPT, UP2, 0x80, 0x8 ;  /* 0x000000000008489c */ /* 0x000fe20003f0f020 */
[----:B------:R-:W-:Y:S01]  /*5320*/  @P2 VOTEU.ANY UP1, P1 ;  /* 0x0000000000ff2886 */ /* 0x000fe20000820100 */
[----:B------:R-:W-:Y:S01]  /*5330*/  @UP4 USEL UR5, URZ, 0xffffffff, UP1 ;  /* 0xffffffffff054887 */ /* 0x000fe20008800000 */
[----:B------:R-:W-:Y:S01]  /*5340*/  IADD3 R60, PT, PT, R56, UR39, R13 ;  /* 0x00000027383c7c10 */ /* 0x000fe2000fffe00d */
[----:B------:R-:W-:Y:S01]  /*5350*/  @P2 VOTEU.ANY UP1, P0 ;  /* 0x0000000000ff2886 */ /* 0x000fe20000020100 */
[----:B------:R-:W-:Y:S01]  /*5360*/  ISETP.NE.AND P0, PT, R22, 0x1, PT ;  /* 0x000000011600780c */ /* 0x000fe20003f05270 */
[----:B------:R-:W-:Y:S02]  /*5370*/  UIADD3 UR53, UPT, UPT, UR39, UR4, URZ ;  /* 0x0000000427357290 */ /* 0x000fe4000fffe0ff */
[----:B---3--:R-:W-:Y:S04]  /*5380*/  @UP4 UISETP.NE.U32.AND UP3, UPT, UR6, URZ, UPT ;  /* 0x000000ff0600428c */ /* 0x008fe8000bf65070 */
[----:B------:R-:W-:Y:S06]  /*5390*/  @UP4 UISETP.NE.AND.EX UP3, UPT, UR7, URZ, UPT, UP3 ;  /* 0x000000ff0700428c */ /* 0x000fec000bf65330 */
[----:B------:R-:W3:Y:S01]  /*53a0*/  @!P0 LDC R0, c[0x0][0xb20] ;  /* 0x0002c800ff008b82 */ /* 0x000ee20000000800 */
[----:B------:R-:W-:Y:S01]  /*53b0*/  @UP4 USEL UR6, URZ, 0xffffffff, UP3 ;  /* 0xffffffffff064887 */ /* 0x000fe20009800000 */
[----:B--2---:R-:W-:Y:S01]  /*53c0*/  @!P0 IMAD.HI.U32 R4, R25, R4, RZ ;  /* 0x0000000419048227 */ /* 0x004fe200078e00ff */
[----:B-1----:R-:W-:Y:S05]  /*53d0*/  @!P0 ISETP.NE.AND P1, PT, R6, 0x1, PT ;  /* 0x000000010600880c */ /* 0x002fea0003f25270 */
[----:B------:R-:W1:Y:S01]  /*53e0*/  @!P0 LDC R3, c[0x0][0xb0c] ;  /* 0x0002c300ff038b82 */ /* 0x000e620000000800 */
[----:B------:R-:W-:Y:S01]  /*53f0*/  @UP0 USEL UR5, UR6, UR5, !UP1 ;  /* 0x0000000506050287 */ /* 0x000fe2000c800000 */
[----:B------:R-:W-:Y:S01]  /*5400*/  @!P0 IMAD.HI.U32 R7, R23, R7, RZ ;  /* 0x0000000717078227 */ /* 0x000fe200078e00ff */
[----:B------:R-:W-:Y:S02]  /*5410*/  @!P0 SHF.R.U32.HI R4, RZ, R5, R4 ;  /* 0x00000005ff048219 */ /* 0x000fe40000011604 */
[----:B------:R-:W-:Y:S04]  /*5420*/  @UP4 ULOP3.LUT UR5, UR5, 0x1, URZ, 0xc0, !UPT ;  /* 0x0000000105054892 */ /* 0x000fe8000f8ec0ff */
[----:B------:R-:W-:Y:S02]  /*5430*/  UISETP.NE.U32.OR UP0, UPT, UR5, 0x1, !UP4 ;  /* 0x000000010500788c */ /* 0x000fe4000e705470 */
[----:B------:R-:W-:Y:S02]  /*5440*/  ULEA UR5, UR50, UR39, 0x3 ;  /* 0x0000002732057291 */ /* 0x000fe4000f8e18ff */
[----:B------:R-:W-:Y:S02]  /*5450*/  UP2UR UR51, UPR, URZ, 0x1 ;  /* 0x00000001ff337883 */ /* 0x000fe40008000000 */
[----:B------:R-:W-:Y:S04]  /*5460*/  PLOP3.LUT P5, PT, PT, PT, UP0, 0x80, 0x8 ;  /* 0x000000000008781c */ /* 0x000fe80003faf008 */
[----:B------:R-:W-:Y:S02]  /*5470*/  P2R R59, PR, RZ, 0x20 ;  /* 0x00000020ff3b7803 */ /* 0x000fe40000000000 */
[----:B---3--:R-:W-:Y:S02]  /*5480*/  @!P0 SHF.R.U32.HI R0, RZ, R0, R7 ;  /* 0x00000000ff008219 */ /* 0x008fe40000011607 */
[----:B-1----:R-:W-:Y:S02]  /*5490*/  @!P0 ISETP.NE.AND P2, PT, R3, 0x1, PT ;  /* 0x000000010300880c */ /* 0x002fe40003f45270 */
[----:B------:R-:W-:Y:S03]  /*54a0*/  @!P0 SEL R5, R23, R0, !P1 ;  /* 0x0000000017058207 */ /* 0x000fe60004800000 */
[----:B------:R-:W-:Y:S02]  /*54b0*/  @P5 SHF.L.U32 R10, R9, 0x1f, RZ ;  /* 0x0000001f090a5819 */ /* 0x000fe400000006ff */
[----:B------:R-:W-:Y:S02]  /*54c0*/  @!P0 SEL R4, R25, R4, !P2 ;  /* 0x0000000419048207 */ /* 0x000fe40005000000 */
[----:B------:R-:W1:Y:S03]  /*54d0*/  @P5 SYNCS.PHASECHK.TRANS64.TRYWAIT P4, [UR5+0x60], R10 ;  /* 0x0000600aff0055a7 */ /* 0x000e660008081105 */
[----:B------:R-:W-:Y:S02]  /*54e0*/  @!P0 IMAD.IADD R0, R5, 0x1, -R4 ;  /* 0x0000000105008824 */ /* 0x000fe400078e0a04 */
[----:B------:R-:W-:Y:S02]  /*54f0*/  @!P0 IMAD.IADD R4, R4, 0x1, -R5 ;  /* 0x0000000104048824 */ /* 0x000fe400078e0a05 */
[----:B------:R-:W-:Y:S02]  /*5500*/  @!P0 IMAD R25, R0, R3, R25 ;  /* 0x0000000300198224 */ /* 0x000fe400078e0219 */
[----:B------:R-:W-:Y:S01]  /*5510*/  @!P0 IMAD R23, R4, R6, R23 ;  /* 0x0000000604178224 */ /* 0x000fe200078e0217 */
[----:B------:R-:W-:Y:S01]  /*5520*/  PLOP3.LUT P0, PT, PT, PT, PT, 0x8, 0x80 ;  /* 0x000000000080781c */ /* 0x000fe20003f0e170 */
[----:B------:R2:W3:Y:S01]  /*5530*/  SYNCS.PHASECHK.TRANS64.TRYWAIT P3, [R8+UR39+0xb0], R11 ;  /* 0x0000b00b080075a7 */ /* 0x0004e20008061127 */
[----:B-1----:R-:W-:Y:S01]  /*5540*/  @P5 PLOP3.LUT P0, PT, P4, PT, PT, 0x8, 0x80 ;  /* 0x000000000080581c */ /* 0x002fe2000270e170 */
[----:B------:R-:W-:Y:S01]  /*5550*/  @!UPT UIADD3 URZ, UPT, UPT, URZ, URZ, URZ ;  /* 0x000000fffffff290 */ /* 0x000fe2000fffe0ff */
[----:B--2---:R-:W-:Y:S11]  /*5560*/  BRA.U !UP0, `(.L_x_84) ;  /* 0x0000000108547547 */ /* 0x004ff6000b800000 */
[----:B------:R-:W-:Y:S02]  /*5570*/  FSETP.NEU.AND P2, PT, RZ, UR38, PT ;  /* 0x00000026ff007c0b */ /* 0x000fe4000bf4d000 */
[----:B------:R-:W-:Y:S01]  /*5580*/  LOP3.LUT P1, RZ, R42, 0xff, RZ, 0xc0, !PT ;  /* 0x000000ff2aff7812 */ /* 0x000fe2000782c0ff */
[----:B------:R-:W-:Y:S01]  /*5590*/  @!UPT UIADD3 URZ, UPT, UPT, URZ, URZ, URZ ;  /* 0x000000fffffff290 */ /* 0x000fe2000fffe0ff */
[----:B------:R-:W-:Y:S11]  /*55a0*/  @!P0 BRA `(.L_x_85) ;  /* 0x00000000000c8947 */ /* 0x000ff60003800000 */
[----:B------:R-:W-:Y:S04]  /*55b0*/  SHF.L.U32 R9, R9, 0x1f, RZ ;  /* 0x0000001f09097819 */ /* 0x000fe800000006ff */
[----:B------:R-:W1:Y:S02]  /*55c0*/  SYNCS.PHASECHK.TRANS64.TRYWAIT P0, [UR5+0x60], R9 ;  /* 0x00006009ff0075a7 */ /* 0x000e640008001105 */
[----:B-1----:R-:W-:Y:S05]  /*55d0*/  @!P0 BRA `(.L_x_86) ;  /* 0x0000001000988947 */ /* 0x002fea0003800000 */
.L_x_85:
[----:B------:R-:W-:Y:S01]  /*55e0*/  UISETP.NE.U32.AND UP0, UPT, UR40, URZ, UPT ;  /* 0x000000ff2800728c */ /* 0x000fe2000bf05070 */
[----:B------:R-:W-:Y:S01]  /*55f0*/  IMAD.MOV.U32 R35, RZ, RZ, RZ ;  /* 0x000000ffff237224 */ /* 0x000fe200078e00ff */
[----:B------:R-:W-:Y:S01]  /*5600*/  CS2R R32, SRZ ;  /* 0x0000000000207805 */ /* 0x000fe2000001ff00 */
[----:B------:R-:W-:Y:S01]  /*5610*/  VOTEU.ANY UP1, P2 ;  /* 0x0000000000ff7886 */ /* 0x000fe20001020100 */
[----:B------:R-:W-:Y:S02]  /*5620*/  UISETP.NE.AND.EX UP0, UPT, UR41, URZ, UPT, UP0 ;  /* 0x000000ff2900728c */ /* 0x000fe4000bf05300 */
[----:B------:R-:W-:Y:S02]  /*5630*/  USEL UR4, URZ, 0xffffffff, UP1 ;  /* 0xffffffffff047887 */ /* 0x000fe40008800000 */
[----:B------:R-:W-:Y:S03]  /*5640*/  USEL UR5, URZ, 0xffffffff, UP0 ;  /* 0xffffffffff057887 */ /* 0x000fe60008000000 */
[----:B------:R-:W-:Y:S01]  /*5650*/  VOTEU.ANY UP0, P1 ;  /* 0x0000000000ff7886 */ /* 0x000fe20000800100 */
[----:B------:R-:W-:Y:S04]  /*5660*/  @UP2 USEL UR4, UR5, UR4, !UP0 ;  /* 0x0000000405042287 */ /* 0x000fe8000c000000 */
[----:B------:R-:W-:Y:S04]  /*5670*/  ULOP3.LUT UR4, UR4, 0x1, URZ, 0xc0, !UPT ;  /* 0x0000000104047892 */ /* 0x000fe8000f8ec0ff */
[----:B------:R-:W-:Y:S06]  /*5680*/  UISETP.NE.U32.AND UP0, UPT, UR4, 0x1, UPT ;  /* 0x000000010400788c */ /* 0x000fec000bf05070 */
[----:B------:R-:W-:Y:S11]  /*5690*/  PLOP3.LUT P0, PT, PT, PT, UP0, 0x80, 0x8 ;  /* 0x000000000008781c */ /* 0x000ff60003f0f008 */
[----:B------:R-:W-:Y:S02]  /*56a0*/  @!UPT UIADD3 URZ, UPT, UPT, URZ, URZ, URZ ;  /* 0x000000fffffff290 */ /* 0x000fe4000fffe0ff */
[----:B------:R2:W1:Y:S02]  /*56b0*/  @P0 LDS.128 R32, [R60+0x180] ;  /* 0x000180003c200984 */ /* 0x0004640000000c00 */
.L_x_84:
[----:B-1----:R-:W-:Y:S04]  /*56c0*/  SHF.R.U32.HI R0, RZ, 0x15, R28 ;  /* 0x00000015ff007819 */ /* 0x002fe8000001161c */
[----:B------:R-:W-:Y:S01]  /*56d0*/  LOP3.LUT P0, RZ, R0, 0x3, R51, 0x48, !PT ;  /* 0x0000000300ff7812 */ /* 0x000fe20007804833 */
[----:B------:R-:W-:Y:S01]  /*56e0*/  @!UPT UIADD3 URZ, UPT, UPT, URZ, URZ, URZ ;  /* 0x000000fffffff290 */ /* 0x000fe2000fffe0ff */
[----:B---3--:R-:W-:Y:S11]  /*56f0*/  @P3 BRA `(.L_x_87) ;  /* 0x0000000000083947 */ /* 0x008ff60003800000 */
[----:B------:R-:W1:Y:S02]  /*5700*/  SYNCS.PHASECHK.TRANS64.TRYWAIT P1, [R8+UR39+0xb0], R11 ;  /* 0x0000b00b080075a7 */ /* 0x000e640008021127 */
[----:B-1----:R-:W-:Y:S05]  /*5710*/  @!P1 BRA `(.L_x_88) ;  /* 0x0000001000609947 */ /* 0x002fea0003800000 */
.L_x_87:
[----:B------:R-:W-:Y:S05]  /*5720*/  @!P0 BRA `(.L_x_89) ;  /* 0x0000000000408947 */ /* 0x000fea0003800000 */
[----:B------:R-:W3:Y:S01]  /*5730*/  LDCU.64 UR8, c[0x4][0x68] ;  /* 0x01000d00ff0877ac */ /* 0x000ee20008000a00 */
[----:B------:R-:W-:Y:S01]  /*5740*/  MOV R15, 0x0 ;  /* 0x00000000000f7802 */ /* 0x000fe20000000f00 */
[----:B------:R-:W-:Y:S02]  /*5750*/  HFMA2 R12, -RZ, RZ, 0, 5.9604644775390625e-08 ;  /* 0x00000001ff0c7431 */ /* 0x000fe400000001ff */
[----:B------:R-:W-:Y:S02]  /*5760*/  IMAD.MOV.U32 R8, RZ, RZ, 0x192 ;  /* 0x00000192ff087424 */ /* 0x000fe400078e00ff */
[----:B------:R-:W-:Y:S01]  /*5770*/  IMAD.MOV.U32 R13, RZ, RZ, RZ ;  /* 0x000000ffff0d7224 */ /* 0x000fe200078e00ff */
[----:B------:R-:W1:Y:S01]  /*5780*/  LDCU.64 UR6, c[0x4][0x70] ;  /* 0x01000e00ff0677ac */ /* 0x000e620008000a00 */
[----:B------:R-:W2:Y:S01]  /*5790*/  LDC.64 R14, c[0x4][R15] ;  /* 0x010000000f0e7b82 */ /* 0x000ea20000000a00 */
[----:B------:R-:W4:Y:S01]  /*57a0*/  LDCU.64 UR4, c[0x4][0x8] ;  /* 0x01000100ff0477ac */ /* 0x000f220008000a00 */
[----:B---3--:R-:W-:Y:S01]  /*57b0*/  MOV R5, UR9 ;  /* 0x0000000900057c02 */ /* 0x008fe20008000f00 */
[----:B------:R-:W-:Y:S01]  /*57c0*/  IMAD.U32 R4, RZ, RZ, UR8 ;  /* 0x00000008ff047e24 */ /* 0x000fe2000f8e00ff */
[----:B-1----:R-:W-:Y:S01]  /*57d0*/  MOV R7, UR7 ;  /* 0x0000000700077c02 */ /* 0x002fe20008000f00 */
[----:B------:R-:W-:Y:S01]  /*57e0*/  IMAD.U32 R6, RZ, RZ, UR6 ;  /* 0x00000006ff067e24 */ /* 0x000fe2000f8e00ff */
[----:B----4-:R-:W-:Y:S01]  /*57f0*/  MOV R11, UR5 ;  /* 0x00000005000b7c02 */ /* 0x010fe20008000f00 */
[----:B------:R-:W-:Y:S02]  /*5800*/  IMAD.U32 R10, RZ, RZ, UR4 ;  /* 0x00000004ff0a7e24 */ /* 0x000fe4000f8e00ff */
[----:B------:R-:W-:Y:S07]  /*5810*/  LEPC R20, `(.L_x_89) ;  /* 0x000000001014794e */ /* 0x000fee0000000000 */
[----:B--2--5:R-:W-:Y:S05]  /*5820*/  CALL.ABS.NOINC R14 ;  /* 0x000000000e007343 */ /* 0x024fea0003c00000 */
.L_x_89:
[----:B------:R-:W-:Y:S01]  /*5830*/  ISETP.NE.AND P0, PT, R57, RZ, PT ;  /* 0x000000ff3900720c */ /* 0x000fe20003f05270 */
[----:B------:R-:W-:Y:S05]  /*5840*/  WARPSYNC.ALL ;  /* 0x0000000000007948 */ /* 0x000fea0003800000 */
[----:B------:R-:W-:Y:S01]  /*5850*/  R2UR UR4, R28 ;  /* 0x000000001c0472ca */ /* 0x000fe200000e0000 */
[----:B------:R-:W-:Y:S01]  /*5860*/  UIADD3 UR5, UPT, UPT, UR53, 0xd0, URZ ;  /* 0x000000d035057890 */ /* 0x000fe2000fffe0ff */
[C---:B------:R-:W-:Y:S01]  /*5870*/  SHF.L.U32 R3, R32.reuse, 0x10, RZ ;  /* 0x0000001020037819 */ /* 0x040fe200000006ff */
[----:B------:R-:W-:Y:S01]  /*5880*/  UIADD3 UR8, UPT, UPT, UR50, 0x1, URZ ;  /* 0x0000000132087890 */ /* 0x000fe2000fffe0ff */
[----:B-1----:R-:W-:Y:S01]  /*5890*/  LOP3.LUT R0, R32, 0xffff0000, RZ, 0xc0, !PT ;  /* 0xffff000020007812 */ /* 0x002fe200078ec0ff */
[----:B------:R-:W-:Y:S01]  /*58a0*/  UPRMT UR5, UR46, 0x654, UR5 ;  /* 0x000006542e057896 */ /* 0x000fe20008000005 */
[C---:B------:R-:W-:Y:S01]  /*58b0*/  SHF.L.U32 R13, R33.reuse, 0x10, RZ ;  /* 0x00000010210d7819 */ /* 0x040fe200000006ff */
[----:B------:R-:W-:Y:S01]  /*58c0*/  UIADD3 UR9, UPT, UPT, UR37, 0x1, URZ ;  /* 0x0000000125097890 */ /* 0x000fe2000fffe0ff */
[----:B------:R-:W-:Y:S01]  /*58d0*/  LOP3.LUT R12, R33, 0xffff0000, RZ, 0xc0, !PT ;  /* 0xffff0000210c7812 */ /* 0x000fe200078ec0ff */
[----:B------:R-:W-:Y:S01]  /*58e0*/  BSSY.RECONVERGENT B0, `(.L_x_90) ;  /* 0x000002f000007945 */ /* 0x000fe20003800200 */
[C---:B------:R-:W-:Y:S02]  /*58f0*/  SHF.L.U32 R15, R34.reuse, 0x10, RZ ;  /* 0x00000010220f7819 */ /* 0x040fe400000006ff */
[----:B------:R-:W-:Y:S01]  /*5900*/  LOP3.LUT R14, R34, 0xffff0000, RZ, 0xc0, !PT ;  /* 0xffff0000220e7812 */ /* 0x000fe200078ec0ff */
[----:B------:R-:W1:Y:S01]  /*5910*/  LDTM.x8 R4, tmem[UR4] ;  /* 0x00000004000479ee */ /* 0x000e6200081c0000 */
[C---:B------:R-:W-:Y:S01]  /*5920*/  SHF.L.U32 R21, R35.reuse, 0x10, RZ ;  /* 0x0000001023157819 */ /* 0x040fe200000006ff */
[----:B------:R-:W-:Y:S01]  /*5930*/  NOP ;  /* 0x0000000000007918 */ /* 0x000fe20000000000 */
[----:B------:R-:W-:Y:S01]  /*5940*/  LOP3.LUT R20, R35, 0xffff0000, RZ, 0xc0, !PT ;  /* 0xffff000023147812 */ /* 0x000fe200078ec0ff */
[----:B-1----:R-:W-:Y:S01]  /*5950*/  SYNCS.ARRIVE.TRANS64.RED.A1T0 RZ, [UR5], RZ ;  /* 0x000000ffffff79a7 */ /* 0x002fe20008100405 */
[C---:B----45:R-:W-:Y:S01]  /*5960*/  FMUL R4, R27.reuse, R4 ;  /* 0x000000041b047220 */ /* 0x070fe20000400000 */
[C---:B------:R-:W-:Y:S01]  /*5970*/  FMUL R5, R27.reuse, R5 ;  /* 0x000000051b057220 */ /* 0x040fe20000400000 */
[C---:B------:R-:W-:Y:S01]  /*5980*/  FMUL R6, R27.reuse, R6 ;  /* 0x000000061b067220 */ /* 0x040fe20000400000 */
[----:B------:R-:W-:Y:S01]  /*5990*/  FMUL R7, R27, R7 ;  /* 0x000000071b077220 */ /* 0x000fe20000400000 */
[----:B------:R-:W-:Y:S01]  /*59a0*/  FFMA R4, R3, UR38, R4 ;  /* 0x0000002603047c23 */ /* 0x000fe20008000004 */
[C---:B------:R-:W-:Y:S01]  /*59b0*/  FMUL R8, R27.reuse, R8 ;  /* 0x000000081b087220 */ /* 0x040fe20000400000 */
[----:B------:R-:W-:Y:S01]  /*59c0*/  FFMA R5, R0, UR38, R5 ;  /* 0x0000002600057c23 */ /* 0x000fe20008000005 */
[----:B------:R-:W-:Y:S01]  /*59d0*/  FMUL R9, R27, R9 ;  /* 0x000000091b097220 */ /* 0x000fe20000400000 */
[----:B------:R-:W-:Y:S01]  /*59e0*/  FFMA R6, R13, UR38, R6 ;  /* 0x000000260d067c23 */ /* 0x000fe20008000006 */
[C---:B------:R-:W-:Y:S01]  /*59f0*/  FMUL R10, R27.reuse, R10 ;  /* 0x0000000a1b0a7220 */ /* 0x040fe20000400000 */
[----:B------:R-:W-:Y:S01]  /*5a00*/  FFMA R7, R12, UR38, R7 ;  /* 0x000000260c077c23 */ /* 0x000fe20008000007 */
[----:B------:R-:W-:Y:S01]  /*5a10*/  FMUL R11, R27, R11 ;  /* 0x0000000b1b0b7220 */ /* 0x000fe20000400000 */
[----:B------:R-:W-:Y:S01]  /*5a20*/  FFMA R8, R15, UR38, R8 ;  /* 0x000000260f087c23 */ /* 0x000fe20008000008 */
[----:B------:R-:W-:Y:S01]  /*5a30*/  FFMA R9, R14, UR38, R9 ;  /* 0x000000260e097c23 */ /* 0x000fe20008000009 */
[----:B------:R-:W-:Y:S01]  /*5a40*/  FFMA R10, R21, UR38, R10 ;  /* 0x00000026150a7c23 */ /* 0x000fe2000800000a */
[----:B------:R-:W-:Y:S01]  /*5a50*/  FFMA R11, R20, UR38, R11 ;  /* 0x00000026140b7c23 */ /* 0x000fe2000800000b */
[----:B------:R-:W-:Y:S02]  /*5a60*/  F2FP.BF16.F32.PACK_AB R44, R5, R4 ;  /* 0x00000004052c723e */ /* 0x000fe400000010ff */
[----:B------:R-:W-:Y:S02]  /*5a70*/  F2FP.BF16.F32.PACK_AB R45, R7, R6 ;  /* 0x00000006072d723e */ /* 0x000fe400000010ff */
[----:B------:R-:W-:Y:S02]  /*5a80*/  F2FP.BF16.F32.PACK_AB R46, R9, R8 ;  /* 0x00000008092e723e */ /* 0x000fe400000010ff */
[----:B------:R-:W-:Y:S05]  /*5a90*/  F2FP.BF16.F32.PACK_AB R47, R11, R10 ;  /* 0x0000000a0b2f723e */ /* 0x000fea00000010ff */
[----:B------:R1:W-:Y:S01]  /*5aa0*/  STS.128 [R60+0x180], R44 ;  /* 0x0001802c3c007388 */ /* 0x0003e20000000c00 */
[----:B------:R-:W-:Y:S01]  /*5ab0*/  @!PT LDS RZ, [RZ] ;  /* 0x00000000fffff984 */ /* 0x000fe20000000800 */
[----:B------:R-:W-:Y:S01]  /*5ac0*/  @!PT LDS RZ, [RZ] ;  /* 0x00000000fffff984 */ /* 0x000fe20000000800 */
[----:B------:R-:W-:Y:S01]  /*5ad0*/  @!PT LDS RZ, [RZ] ;  /* 0x00000000fffff984 */ /* 0x000fe20000000800 */
[----:B------:R-:W-:Y:S01]  /*5ae0*/  @!PT LDS RZ, [RZ] ;  /* 0x00000000fffff984 */ /* 0x000fe20000000800 */
[----:B------:R3:W-:Y:S07]  /*5af0*/  MEMBAR.ALL.CTA ;  /* 0x0000000000007992 */ /* 0x0007ee0000008000 */
[----:B---3--:R-:W3:Y:S02]  /*5b00*/  FENCE.VIEW.ASYNC.S ;  /* 0x00000000000073c6 */ /* 0x008ee40000000000 */
[----:B---3--:R-:W-:Y:S06]  /*5b10*/  BAR.SYNC.DEFER_BLOCKING 0x1, 0x80 ;  /* 0x0042000000007b1d */ /* 0x008fec0000010000 */
[----:B------:R-:W-:Y:S05]  /*5b20*/  @P0 BRA `(.L_x_91) ;  /* 0x0000000000280947 */ /* 0x000fea0003800000 */
[----:B------:R-:W-:Y:S01]  /*5b30*/  R2UR UR11, R41 ;  /* 0x00000000290b72ca */ /* 0x000fe200000e0000 */
[----:B------:R-:W-:Y:S01]  /*5b40*/  UIADD3 UR12, UP0, UPT, UR54, 0x680, URZ ;  /* 0x00000680360c7890 */ /* 0x000fe2000ff1e0ff */
[----:B------:R-:W-:Y:S01]  /*5b50*/  R2UR UR10, R43 ;  /* 0x000000002b0a72ca */ /* 0x000fe200000e0000 */
[----:B------:R-:W-:Y:S02]  /*5b60*/  UIADD3 UR4, UPT, UPT, UR39, 0x180, UR47 ;  /* 0x0000018027047890 */ /* 0x000fe4000fffe02f */
[----:B------:R-:W-:Y:S01]  /*5b70*/  UIADD3.X UR13, UPT, UPT, URZ, UR55, URZ, UP0, !UPT ;  /* 0x00000037ff0d7290 */ /* 0x000fe200087fe4ff */
[----:B------:R-:W-:Y:S07]  /*5b80*/  UMOV UR7, UR36 ;  /* 0x0000002400077c82 */ /* 0x000fee0008000000 */
[----:B------:R-:W-:Y:S02]  /*5b90*/  USHF.L.U32 UR5, UR11, 0x3, URZ ;  /* 0x000000030b057899 */ /* 0x000fe400080006ff */
[----:B------:R-:W-:Y:S09]  /*5ba0*/  USHF.L.U32 UR6, UR10, 0x7, URZ ;  /* 0x000000070a067899 */ /* 0x000ff200080006ff */
[----:B------:R3:W-:Y:S02]  /*5bb0*/  UTMASTG.3D [UR4], [UR12] ;  /* 0x000000040c0073b5 */ /* 0x0007e40008010000 */
[----:B---3--:R0:W-:Y:S02]  /*5bc0*/  UTMACMDFLUSH ;  /* 0x00000000000079b7 */ /* 0x0081e40000000000 */
.L_x_91:
[----:B------:R-:W-:Y:S05]  /*5bd0*/  BSYNC.RECONVERGENT B0 ;  /* 0x0000000000007941 */ /* 0x000fea0003800200 */
.L_x_90:
[----:B------:R-:W-:Y:S04]  /*5be0*/  BSSY.RECONVERGENT B0, `(.L_x_92) ;  /* 0x0000003000007945 */ /* 0x000fe80003800200 */
[----:B------:R-:W-:Y:S05]  /*5bf0*/  @P0 BRA `(.L_x_93) ;  /* 0x0000000000040947 */ /* 0x000fea0003800000 */
[----:B------:R-:W-:Y:S04]  /*5c00*/  DEPBAR.LE SB0, 0x0 ;  /* 0x000080000000791a */ /* 0x000fe80000000000 */
.L_x_93:
[----:B------:R-:W-:Y:S05]  /*5c10*/  BSYNC.RECONVERGENT B0 ;  /* 0x0000000000007941 */ /* 0x000fea0003800200 */
.L_x_92:
[----:B------:R-:W-:Y:S01]  /*5c20*/  BAR.SYNC.DEFER_BLOCKING 0x1, 0x80 ;  /* 0x0042000000007b1d */ /* 0x000fe20000010000 */
[----:B------:R-:W-:Y:S04]  /*5c30*/  UIADD3 UR49, UPT, UPT, UR49, 0x1, URZ ;  /* 0x0000000131317890 */ /* 0x000fe8000fffe0ff */
[----:B------:R-:W-:Y:S09]  /*5c40*/  UISETP.NE.AND UP0, UPT, UR49, URZ, UPT ;  /* 0x000000ff3100728c */ /* 0x000ff2000bf05270 */
[----:B------:R-:W-:Y:S05]  /*5c50*/  BRA.U !UP0, `(.L_x_94) ;  /* 0x0000000108247547 */ /* 0x000fea000b800000 */
[----:B------:R-:W-:Y:S01]  /*5c60*/  UISETP.NE.AND UP0, UPT, UR51, URZ, UPT ;  /* 0x000000ff3300728c */ /* 0x000fe2000bf05270 */
[----:B------:R-:W-:Y:S10]  /*5c70*/  ISETP.NE.AND P0, PT, R59, RZ, PT ;  /* 0x000000ff3b00720c */ /* 0x000ff40003f05270 */
[----:B------:R-:W-:Y:S02]  /*5c80*/  @UP0 ULEA UR4, UR48, UR39, 0x3 ;  /* 0x0000002730040291 */ /* 0x000fe4000f8e18ff */
[----:B------:R-:W-:Y:S02]  /*5c90*/  UIADD3 UR48, UPT, UPT, UR48, 0x1, URZ ;  /* 0x0000000130307890 */ /* 0x000fe4000fffe0ff */
[----:B------:R-:W-:Y:S04]  /*5ca0*/  @UP0 UIADD3 UR4, UPT, UPT, UR4, 0x70, URZ ;  /* 0x0000007004040890 */ /* 0x000fe8000fffe0ff */
[----:B------:R-:W-:Y:S02]  /*5cb0*/  @UP0 UPRMT UR4, UR46, 0x654, UR4 ;  /* 0x000006542e040896 */ /* 0x000fe40008000004 */
[----:B------:R-:W-:Y:S04]  /*5cc0*/  UISETP.NE.AND UP0, UPT, UR48, 0x2, UPT ;  /* 0x000000023000788c */ /* 0x000fe8000bf05270 */
[----:B------:R-:W-:Y:S03]  /*5cd0*/  USEL UR48, UR48, URZ, UP0 ;  /* 0x000000ff30307287 */ /* 0x000fe60008000000 */
[----:B------:R-:W-:Y:S09]  /*5ce0*/  @P0 SYNCS.ARRIVE.TRANS64.RED.A1T0 RZ, [UR4], RZ ;  /* 0x000000ffffff09a7 */ /* 0x000ff20008100404 */
.L_x_94:
[----:B------:R-:W-:Y:S01]  /*5cf0*/  ISETP.NE.AND P1, PT, R58, RZ, PT ;  /* 0x000000ff3a00720c */ /* 0x000fe20003f25270 */
[----:B------:R-:W-:Y:S01]  /*5d00*/  UISETP.NE.AND UP0, UPT, UR9, 0x4, UPT ;  /* 0x000000040900788c */ /* 0x000fe2000bf05270 */
[----:B------:R-:W-:Y:S01]  /*5d10*/  ISETP.NE.AND P0, PT, R61, 0x2, PT ;  /* 0x000000023d00780c */ /* 0x000fe20003f05270 */
[----:B------:R-:W-:Y:S01]  /*5d20*/  UISETP.NE.AND UP1, UPT, UR8, 0x2, UPT ;  /* 0x000000020800788c */ /* 0x000fe2000bf25270 */
[----:B------:R-:W-:Y:S01]  /*5d30*/  IMAD.IADD R41, R23, 0x1, R29 ;  /* 0x0000000117297824 */ /* 0x000fe200078e021d */
[----:B------:R-:W-:Y:S01]  /*5d40*/  USEL UR5, URZ, 0x1, UP0 ;  /* 0x00000001ff057887 */ /* 0x000fe20008000000 */
[----:B------:R-:W-:Y:S01]  /*5d50*/  SEL R0, RZ, 0x1, P0 ;  /* 0x00000001ff007807 */ /* 0x000fe20000000000 */
[----:B------:R-:W-:Y:S01]  /*5d60*/  USEL UR4, URZ, 0x1, UP1 ;  /* 0x00000001ff047887 */ /* 0x000fe20008800000 */
[----:B------:R-:W-:Y:S01]  /*5d70*/  SEL R61, R61, RZ, P0 ;  /* 0x000000ff3d3d7207 */ /* 0x000fe20000000000 */
[----:B------:R-:W-:Y:S01]  /*5d80*/  USEL UR37, UR9, URZ, UP0 ;  /* 0x000000ff09257287 */ /* 0x000fe20008000000 */
[----:B------:R-:W-:Y:S01]  /*5d90*/  LOP3.LUT R53, R53, R0, RZ, 0x3c, !PT ;  /* 0x0000000035357212 */ /* 0x000fe200078e3cff */
[----:B------:R-:W-:Y:S01]  /*5da0*/  USEL UR50, UR8, URZ, UP1 ;  /* 0x000000ff08327287 */ /* 0x000fe20008800000 */
[----:B------:R-:W-:Y:S01]  /*5db0*/  LOP3.LUT R54, R54, UR5, RZ, 0x3c, !PT ;  /* 0x0000000536367c12 */ /* 0x000fe2000f8e3cff */
[----:B------:R-:W-:Y:S01]  /*5dc0*/  IMAD.IADD R43, R25, 0x1, R40 ;  /* 0x00000001192b7824 */ /* 0x000fe200078e0228 */
[----:B------:R-:W-:Y:S02]  /*5dd0*/  @P1 R2UR UR36, R52 ;  /* 0x00000000342412ca */ /* 0x000fe400000e0000 */
[----:B------:R-:W-:Y:S01]  /*5de0*/  LOP3.LUT R55, R55, UR4, RZ, 0x3c, !PT ;  /* 0x0000000437377c12 */ /* 0x000fe2000f8e3cff */
[----:B------:R-:W-:Y:S01]  /*5df0*/  @!UPT UIADD3 URZ, UPT, UPT, URZ, URZ, URZ ;  /* 0x000000fffffff290 */ /* 0x000fe2000fffe0ff */
[----:B------:R-:W-:Y:S11]  /*5e00*/  @P1 BRA `(.L_x_95) ;  /* 0xffffffec007c1947 */ /* 0x000ff6000383ffff */
[----:B------:R-:W-:-:S09]  /*5e10*/  UISETP.NE.AND UP0, UPT, UR52, URZ, UPT ;  /* 0x000000ff3400728c */ /* 0x000fd2000bf05270 */
[----:B------:R-:W-:Y:S05]  /*5e20*/  BRA.U !UP0, `(.L_x_96) ;  /* 0x0000000108407547 */ /* 0x000fea000b800000 */
[----:B------:R-:W3:Y:S02]  /*5e30*/  LDCU.64 UR4, c[0x0][0x890] ;  /* 0x00011200ff0477ac */ /* 0x000ee40008000a00 */
[----:B---3--:R-:W-:-:S04]  /*5e40*/  UISETP.NE.U32.AND UP0, UPT, UR4, URZ, UPT ;  /* 0x000000ff0400728c */ /* 0x008fc8000bf05070 */
[----:B------:R-:W-:-:S09]  /*5e50*/  UISETP.NE.AND.EX UP0, UPT, UR5, URZ, UPT, UP0 ;  /* 0x000000ff0500728c */ /* 0x000fd2000bf05300 */
[----:B------:R-:W-:Y:S05]  /*5e60*/  BRA.U UP0, `(.L_x_97) ;  /* 0x00000001000c7547 */ /* 0x000fea000b800000 */
[----:B------:R-:W-:-:S13]  /*5e70*/  FSETP.NEU.AND P0, PT, RZ, UR38, PT ;  /* 0x00000026ff007c0b */ /* 0x000fda000bf0d000 */
[----:B------:R-:W-:Y:S05]  /*5e80*/  @!P0 EXIT ;  /* 0x000000000000894d */ /* 0x000fea0003800000 */
[----:B------:R-:W-:Y:S05]  /*5e90*/  BRA `(.L_x_96) ;  /* 0x0000000000247947 */ /* 0x000fea0003800000 */
.L_x_97:
[----:B------:R-:W-:-:S13]  /*5ea0*/  LOP3.LUT P0, RZ, R42, 0xff, RZ, 0xc0, !PT ;  /* 0x000000ff2aff7812 */ /* 0x000fda000780c0ff */
[----:B------:R-:W-:Y:S05]  /*5eb0*/  @P0 BRA `(.L_x_98) ;  /* 0x0000000000140947 */ /* 0x000fea0003800000 */
[----:B------:R-:W3:Y:S02]  /*5ec0*/  LDCU.64 UR4, c[0x0][0x888] ;  /* 0x00011100ff0477ac */ /* 0x000ee40008000a00 */
[----:B---3--:R-:W-:-:S04]  /*5ed0*/  ISETP.NE.U32.AND P0, PT, RZ, UR4, PT ;  /* 0x00000004ff007c0c */ /* 0x008fc8000bf05070 */
[----:B------:R-:W-:-:S13]  /*5ee0*/  ISETP.NE.AND.EX P0, PT, RZ, UR5, PT, P0 ;  /* 0x00000005ff007c0c */ /* 0x000fda000bf05300 */
[----:B------:R-:W-:Y:S05]  /*5ef0*/  @!P0 EXIT ;  /* 0x000000000000894d */ /* 0x000fea0003800000 */
[----:B------:R-:W-:Y:S05]  /*5f00*/  BRA `(.L_x_96) ;  /* 0x0000000000087947 */ /* 0x000fea0003800000 */
.L_x_98:
[----:B------:R-:W-:-:S13]  /*5f10*/  FSETP.NEU.AND P0, PT, RZ, UR38, PT ;  /* 0x00000026ff007c0b */ /* 0x000fda000bf0d000 */
[----:B------:R-:W-:Y:S05]  /*5f20*/  @!P0 EXIT ;  /* 0x000000000000894d */ /* 0x000fea0003800000 */
.L_x_96:
[----:B------:R-:W-:-:S04]  /*5f30*/  DEPBAR.LE SB0, 0x0 ;  /* 0x000080000000791a */ /* 0x000fc80000000000 */
[----:B------:R-:W-:Y:S05]  /*5f40*/  EXIT ;  /* 0x000000000000794d */ /* 0x000fea0003800000 */
.L_x_19:
[----:B----4-:R4:W1:Y:S02]  /*5f50*/  SYNCS.PHASECHK.TRANS64.TRYWAIT P0, [R4+URZ+0x100], R5 ;  /* 0x00010005040075a7 */ /* 0x01086400080011ff */
[----:B-1----:R-:W-:Y:S05]  /*5f60*/  @!P0 NANOSLEEP.SYNCS 0x989680 ;  /* 0x009896800000895d */ /* 0x002fea0003900000 */
[----:B------:R-:W1:Y:S02]  /*5f70*/  @!P0 SYNCS.PHASECHK.TRANS64 P0, [R4+URZ+0x100], R5 ;  /* 0x00010005040085a7 */ /* 0x000e6400080010ff */
[----:B-1----:R-:W-:Y:S05]  /*5f80*/  @!P0 BRA `(.L_x_19) ;  /* 0xfffffffc00f08947 */ /* 0x002fea000383ffff */
[----:B------:R-:W-:Y:S05]  /*5f90*/  BRA `(.L_x_99) ;  /* 0xffffffb4008c7947 */ /* 0x000fea000383ffff */
.L_x_22:
[----:B-1----:R-:W-:-:S07]  /*5fa0*/  MOV R4, UR33 ;  /* 0x0000002100047c02 */ /* 0x002fce0008000f00 */
.L_x_100:
[----:B-1----:R1:W4:Y:S02]  /*5fb0*/  SYNCS.PHASECHK.TRANS64.TRYWAIT P0, [R4+URZ+0x30], R7 ;  /* 0x00003007040075a7 */ /* 0x00232400080011ff */
[----:B----4-:R-:W-:Y:S05]  /*5fc0*/  @!P0 NANOSLEEP.SYNCS 0x989680 ;  /* 0x009896800000895d */ /* 0x010fea0003900000 */
[----:B------:R-:W4:Y:S02]  /*5fd0*/  @!P0 SYNCS.PHASECHK.TRANS64 P0, [R4+URZ+0x30], R7 ;  /* 0x00003007040085a7 */ /* 0x000f2400080010ff */
[----:B----4-:R-:W-:Y:S05]  /*5fe0*/  @!P0 BRA `(.L_x_100) ;  /* 0xfffffffc00f08947 */ /* 0x010fea000383ffff */
[----:B------:R-:W-:Y:S05]  /*5ff0*/  BRA `(.L_x_21) ;  /* 0xffffffb400dc7947 */ /* 0x000fea000383ffff */
.L_x_28:
[----:B-1----:R-:W-:-:S07]  /*6000*/  MOV R4, UR33 ;  /* 0x0000002100047c02 */ /* 0x002fce0008000f00 */
.L_x_101:
[----:B-1----:R1:W4:Y:S02]  /*6010*/  SYNCS.PHASECHK.TRANS64.TRYWAIT P0, [R4+URZ+0x30], R7 ;  /* 0x00003007040075a7 */ /* 0x00232400080011ff */
[----:B----4-:R-:W-:Y:S05]  /*6020*/  @!P0 NANOSLEEP.SYNCS 0x989680 ;  /* 0x009896800000895d */ /* 0x010fea0003900000 */
[----:B------:R-:W4:Y:S02]  /*6030*/  @!P0 SYNCS.PHASECHK.TRANS64 P0, [R4+URZ+0x30], R7 ;  /* 0x00003007040085a7 */ /* 0x000f2400080010ff */
[----:B----4-:R-:W-:Y:S05]  /*6040*/  @!P0 BRA `(.L_x_101) ;  /* 0xfffffffc00f08947 */ /* 0x010fea000383ffff */
[----:B------:R-:W-:Y:S05]  /*6050*/  BRA `(.L_x_27) ;  /* 0xffffffb800b47947 */ /* 0x000fea000383ffff */
.L_x_32:
[----:B-1----:R1:W4:Y:S02]  /*6060*/  SYNCS.PHASECHK.TRANS64.TRYWAIT P0, [R8+URZ+0x90], R5 ;  /* 0x00009005080075a7 */ /* 0x00232400080011ff */
[----:B----4-:R-:W-:Y:S05]  /*6070*/  @!P0 NANOSLEEP.SYNCS 0x989680 ;  /* 0x009896800000895d */ /* 0x010fea0003900000 */
[----:B------:R-:W4:Y:S02]  /*6080*/  @!P0 SYNCS.PHASECHK.TRANS64 P0, [R8+URZ+0x90], R5 ;  /* 0x00009005080085a7 */ /* 0x000f2400080010ff */
[----:B----4-:R-:W-:Y:S05]  /*6090*/  @!P0 BRA `(.L_x_32) ;  /* 0xfffffffc00f08947 */ /* 0x010fea000383ffff */
[----:B------:R-:W-:Y:S05]  /*60a0*/  BRA `(.L_x_102) ;  /* 0xffffffbc006c7947 */ /* 0x000fea000383ffff */
.L_x_36:
[----:B------:R-:W-:-:S07]  /*60b0*/  MOV R0, UR4 ;  /* 0x0000000400007c02 */ /* 0x000fce0008000f00 */
.L_x_103:
[----:B-1----:R1:W2:Y:S02]  /*60c0*/  SYNCS.PHASECHK.TRANS64.TRYWAIT P0, [R0+URZ], R3 ;  /* 0x00000003000075a7 */ /* 0x0022a400080011ff */
[----:B--2---:R-:W-:Y:S05]  /*60d0*/  @!P0 NANOSLEEP.SYNCS 0x989680 ;  /* 0x009896800000895d */ /* 0x004fea0003900000 */
[----:B------:R-:W2:Y:S02]  /*60e0*/  @!P0 SYNCS.PHASECHK.TRANS64 P0, [R0+URZ], R3 ;  /* 0x00000003000085a7 */ /* 0x000ea400080010ff */
[----:B--2---:R-:W-:Y:S05]  /*60f0*/  @!P0 BRA `(.L_x_103) ;  /* 0xfffffffc00f08947 */ /* 0x004fea000383ffff */
[----:B------:R-:W-:Y:S05]  /*6100*/  BRA `(.L_x_104) ;  /* 0xffffffc000dc7947 */ /* 0x000fea000383ffff */
.L_x_37:
[----:B------:R-:W-:-:S07]  /*6110*/  MOV R0, UR4 ;  /* 0x0000000400007c02 */ /* 0x000fce0008000f00 */
.L_x_105:
[----:B-1----:R1:W2:Y:S02]  /*6120*/  SYNCS.PHASECHK.TRANS64.TRYWAIT P0, [R0+URZ], R3 ;  /* 0x00000003000075a7 */ /* 0x0022a400080011ff */
[----:B--2---:R-:W-:Y:S05]  /*6130*/  @!P0 NANOSLEEP.SYNCS 0x989680 ;  /* 0x009896800000895d */ /* 0x004fea0003900000 */
[----:B------:R-:W2:Y:S02]  /*6140*/  @!P0 SYNCS.PHASECHK.TRANS64 P0, [R0+URZ], R3 ;  /* 0x00000003000085a7 */ /* 0x000ea400080010ff */
[----:B--2---:R-:W-:Y:S05]  /*6150*/  @!P0 BRA `(.L_x_105) ;  /* 0xfffffffc00f08947 */ /* 0x004fea000383ffff */
[----:B------:R-:W-:Y:S05]  /*6160*/  BRA `(.L_x_106) ;  /* 0xffffffc000e87947 */ /* 0x000fea000383ffff */
.L_x_38:
[----:B------:R-:W-:-:S07]  /*6170*/  MOV R0, UR4 ;  /* 0x0000000400007c02 */ /* 0x000fce0008000f00 */
.L_x_107:
[----:B-1----:R1:W2:Y:S02]  /*6180*/  SYNCS.PHASECHK.TRANS64.TRYWAIT P0, [R0+URZ], R3 ;  /* 0x00000003000075a7 */ /* 0x0022a400080011ff */
[----:B--2---:R-:W-:Y:S05]  /*6190*/  @!P0 NANOSLEEP.SYNCS 0x989680 ;  /* 0x009896800000895d */ /* 0x004fea0003900000 */
[----:B------:R-:W2:Y:S02]  /*61a0*/  @!P0 SYNCS.PHASECHK.TRANS64 P0, [R0+URZ], R3 ;  /* 0x00000003000085a7 */ /* 0x000ea400080010ff */
[----:B--2---:R-:W-:Y:S05]  /*61b0*/  @!P0 BRA `(.L_x_107) ;  /* 0xfffffffc00f08947 */ /* 0x004fea000383ffff */
[----:B------:R-:W-:Y:S05]  /*61c0*/  BRA `(.L_x_108) ;  /* 0xffffffc000f47947 */ /* 0x000fea000383ffff */
.L_x_39:
[----:B------:R-:W-:-:S07]  /*61d0*/  MOV R0, UR4 ;  /* 0x0000000400007c02 */ /* 0x000fce0008000f00 */
.L_x_109:
[----:B-1----:R1:W2:Y:S02]  /*61e0*/  SYNCS.PHASECHK.TRANS64.TRYWAIT P0, [R0+URZ], R3 ;  /* 0x00000003000075a7 */ /* 0x0022a400080011ff */
[----:B--2---:R-:W-:Y:S05]  /*61f0*/  @!P0 NANOSLEEP.SYNCS 0x989680 ;  /* 0x009896800000895d */ /* 0x004fea0003900000 */
[----:B------:R-:W2:Y:S02]  /*6200*/  @!P0 SYNCS.PHASECHK.TRANS64 P0, [R0+URZ], R3 ;  /* 0x00000003000085a7 */ /* 0x000ea400080010ff */
[----:B--2---:R-:W-:Y:S05]  /*6210*/  @!P0 BRA `(.L_x_109) ;  /* 0xfffffffc00f08947 */ /* 0x004fea000383ffff */
[----:B------:R-:W-:Y:S05]  /*6220*/  BRA `(.L_x_110) ;  /* 0xffffffc400007947 */ /* 0x000fea000383ffff */
.L_x_40:
[----:B------:R-:W-:-:S07]  /*6230*/  MOV R0, UR4 ;  /* 0x0000000400007c02 */ /* 0x000fce0008000f00 */
.L_x_111:
[----:B-1----:R1:W2:Y:S02]  /*6240*/  SYNCS.PHASECHK.TRANS64.TRYWAIT P0, [R0+URZ], R3 ;  /* 0x00000003000075a7 */ /* 0x0022a400080011ff */
[----:B--2---:R-:W-:Y:S05]  /*6250*/  @!P0 NANOSLEEP.SYNCS 0x989680 ;  /* 0x009896800000895d */ /* 0x004fea0003900000 */
[----:B------:R-:W2:Y:S02]  /*6260*/  @!P0 SYNCS.PHASECHK.TRANS64 P0, [R0+URZ], R3 ;  /* 0x00000003000085a7 */ /* 0x000ea400080010ff */
[----:B--2---:R-:W-:Y:S05]  /*6270*/  @!P0 BRA `(.L_x_111) ;  /* 0xfffffffc00f08947 */ /* 0x004fea000383ffff */
[----:B------:R-:W-:Y:S05]  /*6280*/  BRA `(.L_x_112) ;  /* 0xffffffc4000c7947 */ /* 0x000fea000383ffff */
.L_x_43:
[----:B-1----:R1:W2:Y:S02]  /*6290*/  SYNCS.PHASECHK.TRANS64.TRYWAIT P0, [R2+URZ+0xf0], R5 ;  /* 0x0000f005020075a7 */ /* 0x0022a400080011ff */
[----:B--2---:R-:W-:Y:S05]  /*62a0*/  @!P0 NANOSLEEP.SYNCS 0x989680 ;  /* 0x009896800000895d */ /* 0x004fea0003900000 */
[----:B------:R-:W2:Y:S02]  /*62b0*/  @!P0 SYNCS.PHASECHK.TRANS64 P0, [R2+URZ+0xf0], R5 ;  /* 0x0000f005020085a7 */ /* 0x000ea400080010ff */
[----:B--2---:R-:W-:Y:S05]  /*62c0*/  @!P0 BRA `(.L_x_43) ;  /* 0xfffffffc00f08947 */ /* 0x004fea000383ffff */
[----:B------:R-:W-:Y:S05]  /*62d0*/  BRA `(.L_x_113) ;  /* 0xffffffc400687947 */ /* 0x000fea000383ffff */
.L_x_44:
[----:B------:R-:W-:-:S07]  /*62e0*/  MOV R2, UR5 ;  /* 0x0000000500027c02 */ /* 0x000fce0008000f00 */
.L_x_114:
[----:B-1----:R1:W2:Y:S02]  /*62f0*/  SYNCS.PHASECHK.TRANS64.TRYWAIT P0, [R2+URZ+0xa0], R5 ;  /* 0x0000a005020075a7 */ /* 0x0022a400080011ff */
[----:B--2---:R-:W-:Y:S05]  /*6300*/  @!P0 NANOSLEEP.SYNCS 0x989680 ;  /* 0x009896800000895d */ /* 0x004fea0003900000 */
[----:B------:R-:W2:Y:S02]  /*6310*/  @!P0 SYNCS.PHASECHK.TRANS64 P0, [R2+URZ+0xa0], R5 ;  /* 0x0000a005020085a7 */ /* 0x000ea400080010ff */
[----:B--2---:R-:W-:Y:S05]  /*6320*/  @!P0 BRA `(.L_x_114) ;  /* 0xfffffffc00f08947 */ /* 0x004fea000383ffff */
[----:B------:R-:W-:Y:S05]  /*6330*/  BRA `(.L_x_115) ;  /* 0xffffffc400787947 */ /* 0x000fea000383ffff */
.L_x_45:
[----:B-1----:R1:W2:Y:S02]  /*6340*/  SYNCS.PHASECHK.TRANS64.TRYWAIT P1, [R2+URZ+0x90], R5 ;  /* 0x00009005020075a7 */ /* 0x0022a400080211ff */
[----:B--2---:R-:W-:Y:S05]  /*6350*/  @!P1 NANOSLEEP.SYNCS 0x989680 ;  /* 0x009896800000995d */ /* 0x004fea0003900000 */
[----:B------:R-:W2:Y:S02]  /*6360*/  @!P1 SYNCS.PHASECHK.TRANS64 P1, [R2+URZ+0x90], R5 ;  /* 0x00009005020095a7 */ /* 0x000ea400080210ff */
[----:B--2---:R-:W-:Y:S05]  /*6370*/  @!P1 BRA `(.L_x_45) ;  /* 0xfffffffc00f09947 */ /* 0x004fea000383ffff */
[----:B------:R-:W-:Y:S05]  /*6380*/  BRA `(.L_x_116) ;  /* 0xffffffc400a87947 */ /* 0x000fea000383ffff */
.L_x_48:
[----:B------:R-:W-:-:S07]  /*6390*/  MOV R0, UR5 ;  /* 0x0000000500007c02 */ /* 0x000fce0008000f00 */
.L_x_117:
[----:B-1----:R1:W2:Y:S02]  /*63a0*/  SYNCS.PHASECHK.TRANS64.TRYWAIT P0, [R0+URZ+0xa0], R3 ;  /* 0x0000a003000075a7 */ /* 0x0022a400080011ff */
[----:B--2---:R-:W-:Y:S05]  /*63b0*/  @!P0 NANOSLEEP.SYNCS 0x989680 ;  /* 0x009896800000895d */ /* 0x004fea0003900000 */
[----:B------:R-:W2:Y:S02]  /*63c0*/  @!P0 SYNCS.PHASECHK.TRANS64 P0, [R0+URZ+0xa0], R3 ;  /* 0x0000a003000085a7 */ /* 0x000ea400080010ff */
[----:B--2---:R-:W-:Y:S05]  /*63d0*/  @!P0 BRA `(.L_x_117) ;  /* 0xfffffffc00f08947 */ /* 0x004fea000383ffff */
[----:B------:R-:W-:Y:S05]  /*63e0*/  BRA `(.L_x_47) ;  /* 0xffffffc400fc7947 */ /* 0x000fea000383ffff */
.L_x_55:
[----:B-1----:R1:W2:Y:S02]  /*63f0*/  SYNCS.PHASECHK.TRANS64.TRYWAIT P1, [R0+URZ+0x90], R5 ;  /* 0x00009005000075a7 */ /* 0x0022a400080211ff */
[----:B--2---:R-:W-:Y:S05]  /*6400*/  @!P1 NANOSLEEP.SYNCS 0x989680 ;  /* 0x009896800000995d */ /* 0x004fea0003900000 */
[----:B------:R-:W2:Y:S02]  /*6410*/  @!P1 SYNCS.PHASECHK.TRANS64 P1, [R0+URZ+0x90], R5 ;  /* 0x00009005000095a7 */ /* 0x000ea400080210ff */
[----:B--2---:R-:W-:Y:S05]  /*6420*/  @!P1 BRA `(.L_x_55) ;  /* 0xfffffffc00f09947 */ /* 0x004fea000383ffff */
[----:B------:R-:W-:Y:S05]  /*6430*/  BRA `(.L_x_118) ;  /* 0xffffffcc008c7947 */ /* 0x000fea000383ffff */
.L_x_56:
[----:B------:R-:W-:-:S07]  /*6440*/  MOV R3, UR6 ;  /* 0x0000000600037c02 */ /* 0x000fce0008000f00 */
.L_x_119:
[----:B-1----:R1:W2:Y:S02]  /*6450*/  SYNCS.PHASECHK.TRANS64.TRYWAIT P0, [R3+URZ+0xd0], R0 ;  /* 0x0000d000030075a7 */ /* 0x0022a400080011ff */
[----:B--2---:R-:W-:Y:S05]  /*6460*/  @!P0 NANOSLEEP.SYNCS 0x989680 ;  /* 0x009896800000895d */ /* 0x004fea0003900000 */
[----:B------:R-:W2:Y:S02]  /*6470*/  @!P0 SYNCS.PHASECHK.TRANS64 P0, [R3+URZ+0xd0], R0 ;  /* 0x0000d000030085a7 */ /* 0x000ea400080010ff */
[----:B--2---:R-:W-:Y:S05]  /*6480*/  @!P0 BRA `(.L_x_119) ;  /* 0xfffffffc00f08947 */ /* 0x004fea000383ffff */
[----:B------:R-:W-:Y:S05]  /*6490*/  BRA `(.L_x_120) ;  /* 0xffffffcc00c07947 */ /* 0x000fea000383ffff */
.L_x_59:
[----:B------:R-:W-:Y:S07]  /*64a0*/  MOV R0, UR11 ;  /* 0x0000000b00007c02 */ /* 0x000fee0008000f00 */
.L_x_121:
[----:B-1----:R1:W2:Y:S02]  /*64b0*/  SYNCS.PHASECHK.TRANS64.TRYWAIT P0, [R0+URZ], R3 ;  /* 0x00000003000075a7 */ /* 0x0022a400080011ff */
[----:B--2---:R-:W-:Y:S05]  /*64c0*/  @!P0 NANOSLEEP.SYNCS 0x989680 ;  /* 0x009896800000895d */ /* 0x004fea0003900000 */
[----:B------:R-:W2:Y:S02]  /*64d0*/  @!P0 SYNCS.PHASECHK.TRANS64 P0, [R0+URZ], R3 ;  /* 0x00000003000085a7 */ /* 0x000ea400080010ff */
[----:B--2---:R-:W-:Y:S05]  /*64e0*/  @!P0 BRA `(.L_x_121) ;  /* 0xfffffffc00f08947 */ /* 0x004fea000383ffff */
[----:B------:R-:W-:Y:S05]  /*64f0*/  BRA `(.L_x_58) ;  /* 0xffffffcc00dc7947 */ /* 0x000fea000383ffff */
.L_x_62:
[----:B------:R-:W-:-:S07]  /*6500*/  MOV R0, UR6 ;  /* 0x0000000600007c02 */ /* 0x000fce0008000f00 */
.L_x_122:
[----:B--2---:R2:W3:Y:S02]  /*6510*/  SYNCS.PHASECHK.TRANS64.TRYWAIT P0, [R0+URZ], R3 ;  /* 0x00000003000075a7 */ /* 0x0044e400080011ff */
[----:B---3--:R-:W-:Y:S05]  /*6520*/  @!P0 NANOSLEEP.SYNCS 0x989680 ;  /* 0x009896800000895d */ /* 0x008fea0003900000 */
[----:B------:R-:W3:Y:S02]  /*6530*/  @!P0 SYNCS.PHASECHK.TRANS64 P0, [R0+URZ], R3 ;  /* 0x00000003000085a7 */ /* 0x000ee400080010ff */
[----:B---3--:R-:W-:Y:S05]  /*6540*/  @!P0 BRA `(.L_x_122) ;  /* 0xfffffffc00f08947 */ /* 0x008fea000383ffff */
[----:B------:R-:W-:Y:S05]  /*6550*/  BRA `(.L_x_123) ;  /* 0xffffffd4000c7947 */ /* 0x000fea000383ffff */
.L_x_63:
[----:B------:R-:W-:-:S07]  /*6560*/  MOV R0, UR6 ;  /* 0x0000000600007c02 */ /* 0x000fce0008000f00 */
.L_x_124:
[----:B-1----:R1:W2:Y:S02]  /*6570*/  SYNCS.PHASECHK.TRANS64.TRYWAIT P0, [R0+URZ], R3 ;  /* 0x00000003000075a7 */ /* 0x0022a400080011ff */
[----:B--2---:R-:W-:Y:S05]  /*6580*/  @!P0 NANOSLEEP.SYNCS 0x989680 ;  /* 0x009896800000895d */ /* 0x004fea0003900000 */
[----:B------:R-:W2:Y:S02]  /*6590*/  @!P0 SYNCS.PHASECHK.TRANS64 P0, [R0+URZ], R3 ;  /* 0x00000003000085a7 */ /* 0x000ea400080010ff */
[----:B--2---:R-:W-:Y:S05]  /*65a0*/  @!P0 BRA `(.L_x_124) ;  /* 0xfffffffc00f08947 */ /* 0x004fea000383ffff */
[----:B------:R-:W-:Y:S05]  /*65b0*/  BRA `(.L_x_125) ;  /* 0xffffffd400187947 */ /* 0x000fea000383ffff */
.L_x_64:
[----:B------:R-:W-:-:S07]  /*65c0*/  MOV R0, UR6 ;  /* 0x0000000600007c02 */ /* 0x000fce0008000f00 */
.L_x_126:
[----:B-1----:R1:W2:Y:S02]  /*65d0*/  SYNCS.PHASECHK.TRANS64.TRYWAIT P0, [R0+URZ], R3 ;  /* 0x00000003000075a7 */ /* 0x0022a400080011ff */
[----:B--2---:R-:W-:Y:S05]  /*65e0*/  @!P0 NANOSLEEP.SYNCS 0x989680 ;  /* 0x009896800000895d */ /* 0x004fea0003900000 */
[----:B------:R-:W2:Y:S02]  /*65f0*/  @!P0 SYNCS.PHASECHK.TRANS64 P0, [R0+URZ], R3 ;  /* 0x00000003000085a7 */ /* 0x000ea400080010ff */
[----:B--2---:R-:W-:Y:S05]  /*6600*/  @!P0 BRA `(.L_x_126) ;  /* 0xfffffffc00f08947 */ /* 0x004fea000383ffff */
[----:B------:R-:W-:Y:S05]  /*6610*/  BRA `(.L_x_127) ;  /* 0xffffffd400247947 */ /* 0x000fea000383ffff */
.L_x_65:
[----:B------:R-:W-:-:S07]  /*6620*/  MOV R0, UR7 ;  /* 0x0000000700007c02 */ /* 0x000fce0008000f00 */
.L_x_128:
[----:B-1----:R1:W2:Y:S02]  /*6630*/  SYNCS.PHASECHK.TRANS64.TRYWAIT P0, [R0+URZ], R3 ;  /* 0x00000003000075a7 */ /* 0x0022a400080011ff */
[----:B--2---:R-:W-:Y:S05]  /*6640*/  @!P0 NANOSLEEP.SYNCS 0x989680 ;  /* 0x009896800000895d */ /* 0x004fea0003900000 */
[----:B------:R-:W2:Y:S02]  /*6650*/  @!P0 SYNCS.PHASECHK.TRANS64 P0, [R0+URZ], R3 ;  /* 0x00000003000085a7 */ /* 0x000ea400080010ff */
[----:B--2---:R-:W-:Y:S05]  /*6660*/  @!P0 BRA `(.L_x_128) ;  /* 0xfffffffc00f08947 */ /* 0x004fea000383ffff */
[----:B------:R-:W-:Y:S05]  /*6670*/  BRA `(.L_x_129) ;  /* 0xffffffd400307947 */ /* 0x000fea000383ffff */
.L_x_70:
[----:B--2---:R2:W3:Y:S02]  /*6680*/  SYNCS.PHASECHK.TRANS64.TRYWAIT P0, [R0+URZ+0x90], R3 ;  /* 0x00009003000075a7 */ /* 0x0044e400080011ff */
[----:B---3--:R-:W-:Y:S05]  /*6690*/  @!P0 NANOSLEEP.SYNCS 0x989680 ;  /* 0x009896800000895d */ /* 0x008fea0003900000 */
[----:B------:R-:W3:Y:S02]  /*66a0*/  @!P0 SYNCS.PHASECHK.TRANS64 P0, [R0+URZ+0x90], R3 ;  /* 0x00009003000085a7 */ /* 0x000ee400080010ff */
[----:B---3--:R-:W-:Y:S05]  /*66b0*/  @!P0 BRA `(.L_x_70) ;  /* 0xfffffffc00f08947 */ /* 0x008fea000383ffff */
[----:B------:R-:W-:Y:S05]  /*66c0*/  BRA `(.L_x_130) ;  /* 0xffffffd800287947 */ /* 0x000fea000383ffff */
.L_x_73:
[----:B------:R-:W-:Y:S07]  /*66d0*/  MOV R0, UR13 ;  /* 0x0000000d00007c02 */ /* 0x000fee0008000f00 */
.L_x_131:
[----:B--2---:R2:W3:Y:S02]  /*66e0*/  SYNCS.PHASECHK.TRANS64.TRYWAIT P0, [R0+URZ+0x88], R3 ;  /* 0x00008803000075a7 */ /* 0x0044e400080011ff */
[----:B---3--:R-:W-:Y:S05]  /*66f0*/  @!P0 NANOSLEEP.SYNCS 0x989680 ;  /* 0x009896800000895d */ /* 0x008fea0003900000 */
[----:B------:R-:W3:Y:S02]  /*6700*/  @!P0 SYNCS.PHASECHK.TRANS64 P0, [R0+URZ+0x88], R3 ;  /* 0x00008803000085a7 */ /* 0x000ee400080010ff */
[----:B---3--:R-:W-:Y:S05]  /*6710*/  @!P0 BRA `(.L_x_131) ;  /* 0xfffffffc00f08947 */ /* 0x008fea000383ffff */
[----:B------:R-:W-:Y:S05]  /*6720*/  BRA `(.L_x_72) ;  /* 0xffffffdc00107947 */ /* 0x000fea000383ffff */
.L_x_76:
[----:B------:R-:W-:Y:S07]  /*6730*/  MOV R0, UR14 ;  /* 0x0000000e00007c02 */ /* 0x000fee0008000f00 */
.L_x_132:
[----:B-1----:R1:W2:Y:S02]  /*6740*/  SYNCS.PHASECHK.TRANS64.TRYWAIT P2, [R0+URZ+0x70], R11 ;  /* 0x0000700b000075a7 */ /* 0x0022a400080411ff */
[----:B--2---:R-:W-:Y:S05]  /*6750*/  @!P2 NANOSLEEP.SYNCS 0x989680 ;  /* 0x009896800000a95d */ /* 0x004fea0003900000 */
[----:B------:R-:W2:Y:S02]  /*6760*/  @!P2 SYNCS.PHASECHK.TRANS64 P2, [R0+URZ+0x70], R11 ;  /* 0x0000700b0000a5a7 */ /* 0x000ea400080410ff */
[----:B--2---:R-:W-:Y:S05]  /*6770*/  @!P2 BRA `(.L_x_132) ;  /* 0xfffffffc00f0a947 */ /* 0x004fea000383ffff */
[----:B------:R-:W-:Y:S05]  /*6780*/  BRA `(.L_x_133) ;  /* 0xffffffdc00ac7947 */ /* 0x000fea000383ffff */
.L_x_78:
[----:B------:R-:W-:-:S07]  /*6790*/  MOV R0, UR4 ;  /* 0x0000000400007c02 */ /* 0x000fce0008000f00 */
.L_x_134:
[----:B-1----:R1:W3:Y:S02]  /*67a0*/  SYNCS.PHASECHK.TRANS64.TRYWAIT P0, [R0+URZ], R3 ;  /* 0x00000003000075a7 */ /* 0x0022e400080011ff */
[----:B---3--:R-:W-:Y:S05]  /*67b0*/  @!P0 NANOSLEEP.SYNCS 0x989680 ;  /* 0x009896800000895d */ /* 0x008fea0003900000 */
[----:B------:R-:W3:Y:S02]  /*67c0*/  @!P0 SYNCS.PHASECHK.TRANS64 P0, [R0+URZ], R3 ;  /* 0x00000003000085a7 */ /* 0x000ee400080010ff */
[----:B---3--:R-:W-:Y:S05]  /*67d0*/  @!P0 BRA `(.L_x_134) ;  /* 0xfffffffc00f08947 */ /* 0x008fea000383ffff */
[----:B------:R-:W-:Y:S05]  /*67e0*/  BRA `(.L_x_135) ;  /* 0xffffffe000487947 */ /* 0x000fea000383ffff */
.L_x_80:
[----:B--2---:R2:W4:Y:S02]  /*67f0*/  SYNCS.PHASECHK.TRANS64.TRYWAIT P0, [R0+URZ+0x90], R3 ;  /* 0x00009003000075a7 */ /* 0x00452400080011ff */
[----:B----4-:R-:W-:Y:S05]  /*6800*/  @!P0 NANOSLEEP.SYNCS 0x989680 ;  /* 0x009896800000895d */ /* 0x010fea0003900000 */
[----:B------:R-:W4:Y:S02]  /*6810*/  @!P0 SYNCS.PHASECHK.TRANS64 P0, [R0+URZ+0x90], R3 ;  /* 0x00009003000085a7 */ /* 0x000f2400080010ff */
[----:B----4-:R-:W-:Y:S05]  /*6820*/  @!P0 BRA `(.L_x_80) ;  /* 0xfffffffc00f08947 */ /* 0x010fea000383ffff */
[----:B------:R-:W-:Y:S05]  /*6830*/  BRA `(.L_x_136) ;  /* 0xffffffe400107947 */ /* 0x000fea000383ffff */
.L_x_86:
[----:B------:R-:W-:Y:S07]  /*6840*/  MOV R0, UR5 ;  /* 0x0000000500007c02 */ /* 0x000fee0008000f00 */
.L_x_137:
[----:B-1----:R1:W2:Y:S02]  /*6850*/  SYNCS.PHASECHK.TRANS64.TRYWAIT P0, [R0+URZ+0x60], R9 ;  /* 0x00006009000075a7 */ /* 0x0022a400080011ff */
[----:B--2---:R-:W-:Y:S05]  /*6860*/  @!P0 NANOSLEEP.SYNCS 0x989680 ;  /* 0x009896800000895d */ /* 0x004fea0003900000 */
[----:B------:R-:W2:Y:S02]  /*6870*/  @!P0 SYNCS.PHASECHK.TRANS64 P0, [R0+URZ+0x60], R9 ;  /* 0x00006009000085a7 */ /* 0x000ea400080010ff */
[----:B--2---:R-:W-:Y:S05]  /*6880*/  @!P0 BRA `(.L_x_137) ;  /* 0xfffffffc00f08947 */ /* 0x004fea000383ffff */
[----:B------:R-:W-:Y:S05]  /*6890*/  BRA `(.L_x_85) ;  /* 0xffffffec00507947 */ /* 0x000fea000383ffff */
.L_x_88:
[----:B------:R-:W-:Y:S07]  /*68a0*/  MOV R0, UR53 ;  /* 0x0000003500007c02 */ /* 0x000fee0008000f00 */
.L_x_138:
[----:B-1----:R1:W3:Y:S02]  /*68b0*/  SYNCS.PHASECHK.TRANS64.TRYWAIT P1, [R0+URZ+0xb0], R11 ;  /* 0x0000b00b000075a7 */ /* 0x0022e400080211ff */
[----:B---3--:R-:W-:Y:S05]  /*68c0*/  @!P1 NANOSLEEP.SYNCS 0x989680 ;  /* 0x009896800000995d */ /* 0x008fea0003900000 */
[----:B------:R-:W3:Y:S02]  /*68d0*/  @!P1 SYNCS.PHASECHK.TRANS64 P1, [R0+URZ+0xb0], R11 ;  /* 0x0000b00b000095a7 */ /* 0x000ee400080210ff */
[----:B---3--:R-:W-:Y:S05]  /*68e0*/  @!P1 BRA `(.L_x_138) ;  /* 0xfffffffc00f09947 */ /* 0x008fea000383ffff */
[----:B------:R-:W-:Y:S05]  /*68f0*/  BRA `(.L_x_87) ;  /* 0xffffffec00887947 */ /* 0x000fea000383ffff */
        .weak           $__internal_0_$__cuda_sm10x_tcgen05_guardrail_trap_col_being_dealloced_not_returned_by_alloc
        .type           $__internal_0_$__cuda_sm10x_tcgen05_guardrail_trap_col_being_dealloced_not_returned_by_alloc,@function
        .size           $__internal_0_$__cuda_sm10x_tcgen05_guardrail_trap_col_being_dealloced_not_returned_by_alloc,($__internal_1_$__cuda_sm10x_tcgen05_guardrail_trap_phase_invalid_during_alloc - $__internal_0_$__cuda_sm10x_tcgen05_guardrail_trap_col_being_dealloced_not_returned_by_alloc)
$__internal_0_$__cuda_sm10x_tcgen05_guardrail_trap_col_being_dealloced_not_returned_by_alloc:
[----:B------:R-:W-:Y:S05]  /*6900*/  BPT.TRAP 0x1 ;  /* 0x000000040000795c */ /* 0x000fea0000300000 */
[----:B------:R-:W-:-:S04]  /*6910*/  HFMA2 R3, -RZ, RZ, 0, 0 ;  /* 0x00000000ff037431 */ /* 0x000fc800000001ff */
[----:B------:R-:W-:Y:S05]  /*6920*/  RET.REL.NODEC R2 `(_ZN7cutlass13device_kernelINS_4gemm6kernel13GemmUniversalIN4cute5tupleIJiiiiEEENS1_10collective13CollectiveMmaINS1_35MainloopSm100TmaUmmaWarpSpecializedILi6ELi2ELi4ENS5_IJNS4_1CILi1EEESB_SB_EEEEENS5_IJNSA_ILi128EEENSA_ILi8EEESE_EEENS_10bfloat16_tENS5_IJlSB_lEEESH_SI_NS4_8TiledMMAINS4_8MMA_AtomIJNS4_20SM100_MMA_F16BF16_SSISH_SH_fLi128ELi8ELNS4_4UMMA5MajorE0ELSN_0ELNSM_7ScaleInE0ELSO_0EEEEEENS4_6LayoutISC_NS5_IJNSA_ILi0EEESS_SS_EEEEENS5_IJNS4_10UnderscoreESV_SV_EEEEENS4_13SM90_TMA_LOADENS4_14ComposedLayoutINS4_7SwizzleILi3ELi4ELi3EEENS4_18smem_ptr_flag_bitsILi16EEENSR_INS5_IJSF_NSA_ILi64EEEEEENS5_IJS14_SB_EEEEEEEvNS4_8identityESY_S18_vS19_EENS_8epilogue10collective18CollectiveEpilogueINS1B_23Sm100TmaWarpSpecializedILi2ELi1ELi8ELb1ELb0EEEJSG_NS5_IJNSR_ISE_SB_EENSR_ISF_SB_EEEEESH_SI_SH_SI_NS1B_6fusion15FusionCallbacksIS1F_NS1J_17LinearCombinationISH_fSH_fLNS_15FloatRoundStyleE2EEESG_S1I_JEEENS4_5SM1004TMEM4LOAD25SM100_TMEM_LOAD_32dp32b8xESY_NSZ_INS10_ILi0ELi4ELi3EEES13_NSR_INS5_IJSF_SF_EEENS5_IJSF_SB_EEEEEEENS4_39AutoVectorizingCopyWithAssumedAlignmentILi128EEENS4_14SM90_TMA_STOREES1X_S1Z_S1Z_EEEvvEEEEvNT_6ParamsE) ;  /* 0xffffff9402b47950 */ /* 0x000fea0003c3ffff */
        .weak           $__internal_1_$__cuda_sm10x_tcgen05_guardrail_trap_phase_invalid_during_alloc
        .type           $__internal_1_$__cuda_sm10x_tcgen05_guardrail_trap_phase_invalid_during_alloc,@function
        .size           $__internal_1_$__cuda_sm10x_tcgen05_guardrail_trap_phase_invalid_during_alloc,($__internal_2_$__cuda_sm10x_tcgen05_guardrail_trap_unallocated_columns_being_dealloced - $__internal_1_$__cuda_sm10x_tcgen05_guardrail_trap_phase_invalid_during_alloc)
$__internal_1_$__cuda_sm10x_tcgen05_guardrail_trap_phase_invalid_during_alloc:
[----:B------:R-:W-:Y:S05]  /*6930*/  BPT.TRAP 0x1 ;  /* 0x000000040000795c */ /* 0x000fea0000300000 */
[----:B------:R-:W-:-:S04]  /*6940*/  MOV R3, 0x0 ;  /* 0x0000000000037802 */ /* 0x000fc80000000f00 */
[----:B------:R-:W-:Y:S05]  /*6950*/  RET.REL.NODEC R2 `(_ZN7cutlass13device_kernelINS_4gemm6kernel13GemmUniversalIN4cute5tupleIJiiiiEEENS1_10collective13CollectiveMmaINS1_35MainloopSm100TmaUmmaWarpSpecializedILi6ELi2ELi4ENS5_IJNS4_1CILi1EEESB_SB_EEEEENS5_IJNSA_ILi128EEENSA_ILi8EEESE_EEENS_10bfloat16_tENS5_IJlSB_lEEESH_SI_NS4_8TiledMMAINS4_8MMA_AtomIJNS4_20SM100_MMA_F16BF16_SSISH_SH_fLi128ELi8ELNS4_4UMMA5MajorE0ELSN_0ELNSM_7ScaleInE0ELSO_0EEEEEENS4_6LayoutISC_NS5_IJNSA_ILi0EEESS_SS_EEEEENS5_IJNS4_10UnderscoreESV_SV_EEEEENS4_13SM90_TMA_LOADENS4_14ComposedLayoutINS4_7SwizzleILi3ELi4ELi3EEENS4_18smem_ptr_flag_bitsILi16EEENSR_INS5_IJSF_NSA_ILi64EEEEEENS5_IJS14_SB_EEEEEEEvNS4_8identityESY_S18_vS19_EENS_8epilogue10collective18CollectiveEpilogueINS1B_23Sm100TmaWarpSpecializedILi2ELi1ELi8ELb1ELb0EEEJSG_NS5_IJNSR_ISE_SB_EENSR_ISF_SB_EEEEESH_SI_SH_SI_NS1B_6fusion15FusionCallbacksIS1F_NS1J_17LinearCombinationISH_fSH_fLNS_15FloatRoundStyleE2EEESG_S1I_JEEENS4_5SM1004TMEM4LOAD25SM100_TMEM_LOAD_32dp32b8xESY_NSZ_INS10_ILi0ELi4ELi3EEES13_NSR_INS5_IJSF_SF_EEENS5_IJSF_SB_EEEEEEENS4_39AutoVectorizingCopyWithAssumedAlignmentILi128EEENS4_14SM90_TMA_STOREES1X_S1Z_S1Z_EEEvvEEEEvNT_6ParamsE) ;  /* 0xffffff9402a87950 */ /* 0x000fea0003c3ffff */
        .weak           $__internal_2_$__cuda_sm10x_tcgen05_guardrail_trap_unallocated_columns_being_dealloced
        .type           $__internal_2_$__cuda_sm10x_tcgen05_guardrail_trap_unallocated_columns_being_dealloced,@function
        .size           $__internal_2_$__cuda_sm10x_tcgen05_guardrail_trap_unallocated_columns_being_dealloced,(.L_x_140 - $__internal_2_$__cuda_sm10x_tcgen05_guardrail_trap_unallocated_columns_being_dealloced)
$__internal_2_$__cuda_sm10x_tcgen05_guardrail_trap_unallocated_columns_being_dealloced:
[----:B------:R-:W-:Y:S05]  /*6960*/  BPT.TRAP 0x1 ;  /* 0x000000040000795c */ /* 0x000fea0000300000 */
[----:B------:R-:W-:-:S04]  /*6970*/  HFMA2 R3, -RZ, RZ, 0, 0 ;  /* 0x00000000ff037431 */ /* 0x000fc800000001ff */
[----:B------:R-:W-:Y:S05]  /*6980*/  RET.REL.NODEC R2 `(_ZN7cutlass13device_kernelINS_4gemm6kernel13GemmUniversalIN4cute5tupleIJiiiiEEENS1_10collective13CollectiveMmaINS1_35MainloopSm100TmaUmmaWarpSpecializedILi6ELi2ELi4ENS5_IJNS4_1CILi1EEESB_SB_EEEEENS5_IJNSA_ILi128EEENSA_ILi8EEESE_EEENS_10bfloat16_tENS5_IJlSB_lEEESH_SI_NS4_8TiledMMAINS4_8MMA_AtomIJNS4_20SM100_MMA_F16BF16_SSISH_SH_fLi128ELi8ELNS4_4UMMA5MajorE0ELSN_0ELNSM_7ScaleInE0ELSO_0EEEEEENS4_6LayoutISC_NS5_IJNSA_ILi0EEESS_SS_EEEEENS5_IJNS4_10UnderscoreESV_SV_EEEEENS4_13SM90_TMA_LOADENS4_14ComposedLayoutINS4_7SwizzleILi3ELi4ELi3EEENS4_18smem_ptr_flag_bitsILi16EEENSR_INS5_IJSF_NSA_ILi64EEEEEENS5_IJS14_SB_EEEEEEEvNS4_8identityESY_S18_vS19_EENS_8epilogue10collective18CollectiveEpilogueINS1B_23Sm100TmaWarpSpecializedILi2ELi1ELi8ELb1ELb0EEEJSG_NS5_IJNSR_ISE_SB_EENSR_ISF_SB_EEEEESH_SI_SH_SI_NS1B_6fusion15FusionCallbacksIS1F_NS1J_17LinearCombinationISH_fSH_fLNS_15FloatRoundStyleE2EEESG_S1I_JEEENS4_5SM1004TMEM4LOAD25SM100_TMEM_LOAD_32dp32b8xESY_NSZ_INS10_ILi0ELi4ELi3EEES13_NSR_INS5_IJSF_SF_EEENS5_IJSF_SB_EEEEEEENS4_39AutoVectorizingCopyWithAssumedAlignmentILi128EEENS4_14SM90_TMA_STOREES1X_S1Z_S1Z_EEEvvEEEEvNT_6ParamsE) ;  /* 0xffffff94029c7950 */ /* 0x000fea0003c3ffff */
.L_x_139:
[----:B------:R-:W-:-:S00]  /*6990*/  BRA `(.L_x_139) ;  /* 0xfffffffc00fc7947 */ /* 0x000fc0000383ffff */
[----:B------:R-:W-:-:S00]  /*69a0*/  NOP ;  /* 0x0000000000007918 */ /* 0x000fc00000000000 */
        /* <DEDUP_REMOVED lines=13> */
.L_x_140:


//--------------------- .nv.global.init           --------------------------
	.section	.nv.global.init,"aw",@progbits
.nv.global.init:
	.type		$str$26,@object
	.size		$str$26,($str$25 - $str$26)
$str$26:
        /*0000*/ 	.byte	0x2f, 0x74, 0x6d, 0x70, 0x2f, 0x63, 0x75, 0x74, 0x6c, 0x61, 0x73, 0x73, 0x5f, 0x73, 0x77, 0x65
        /*0010*/ 	.byte	0x65, 0x70, 0x5f, 0x73, 0x72, 0x63, 0x2f, 0x69, 0x6e, 0x63, 0x6c, 0x75, 0x64, 0x65, 0x2f, 0x63
        /*0020*/ 	.byte	0x75, 0x74, 0x65, 0x2f, 0x61, 0x74, 0x6f, 0x6d, 0x2f, 0x63, 0x6f, 0x70, 0x79, 0x5f, 0x74, 0x72
        /*0030*/ 	.byte	0x61, 0x69, 0x74, 0x73, 0x5f, 0x73, 0x6d, 0x31, 0x30, 0x30, 0x2e, 0x68, 0x70, 0x70, 0x00
	.type		$str$25,@object
	.size		$str$25,(__unnamed_1 - $str$25)
$str$25:
        /*003f*/ 	.byte	0x28, 0x28, 0x75, 0x69, 0x6e, 0x74, 0x33, 0x32, 0x5f, 0x74, 0x28, 0x74, 0x68, 0x72, 0x65, 0x61
        /*004f*/ 	.byte	0x64, 0x49, 0x64, 0x78, 0x2e, 0x78, 0x29, 0x20, 0x2f, 0x20, 0x33, 0x32, 0x29, 0x20, 0x25, 0x20
        /*005f*/ 	.byte	0x34, 0x29, 0x20, 0x3d, 0x3d, 0x20, 0x28, 0x28, 0x28, 0x74, 0x6d, 0x65, 0x6d, 0x5f, 0x61, 0x64
        /*006f*/ 	.byte	0x64, 0x72, 0x20, 0x3e, 0x3e, 0x20, 0x31, 0x36, 0x29, 0x20, 0x2f, 0x20, 0x33, 0x32, 0x29, 0x20
        /*007f*/ 	.byte	0x25, 0x20, 0x34, 0x29, 0x00
	.type		__unnamed_1,@object
	.size		__unnamed_1,(.L_1 - __unnamed_1)
__unnamed_1:
        /*0084*/ 	.byte	0x63, 0x6f, 0x6e, 0x73, 0x74, 0x65, 0x78, 0x70, 0x72, 0x20, 0x76, 0x6f, 0x69, 0x64, 0x20, 0x63
        /* <DEDUP_REMOVED lines=36> */
        /*02d4*/ 	.byte	0x30, 0x3e, 0x3e, 0x3e, 0x3e, 0x5d, 0x00
.L_1:


//--------------------- .nv.shared._ZN7cutlass13device_kernelINS_4gemm6kernel13GemmUniversalIN4cute5tupleIJiiiiEEENS1_10collective13CollectiveMmaINS1_35MainloopSm100TmaUmmaWarpSpecializedILi6ELi2ELi4ENS5_IJNS4_1CILi1EEESB_SB_EEEEENS5_IJNSA_ILi128EEENSA_ILi8EEESE_EEENS_10bfloat16_tENS5_IJlSB_lEEESH_SI_NS4_8TiledMMAINS4_8MMA_AtomIJNS4_20SM100_MMA_F16BF16_SSISH_SH_fLi128ELi8ELNS4_4UMMA5MajorE0ELSN_0ELNSM_7ScaleInE0ELSO_0EEEEEENS4_6LayoutISC_NS5_IJNSA_ILi0EEESS_SS_EEEEENS5_IJNS4_10UnderscoreESV_SV_EEEEENS4_13SM90_TMA_LOADENS4_14ComposedLayoutINS4_7SwizzleILi3ELi4ELi3EEENS4_18smem_ptr_flag_bitsILi16EEENSR_INS5_IJSF_NSA_ILi64EEEEEENS5_IJS14_SB_EEEEEEEvNS4_8identityESY_S18_vS19_EENS_8epilogue10collective18CollectiveEpilogueINS1B_23Sm100TmaWarpSpecializedILi2ELi1ELi8ELb1ELb0EEEJSG_NS5_IJNSR_ISE_SB_EENSR_ISF_SB_EEEEESH_SI_SH_SI_NS1B_6fusion15FusionCallbacksIS1F_NS1J_17LinearCombinationISH_fSH_fLNS_15FloatRoundStyleE2EEESG_S1I_JEEENS4_5SM1004TMEM4LOAD25SM100_TMEM_LOAD_32dp32b8xESY_NSZ_INS10_ILi0ELi4ELi3EEES13_NSR_INS5_IJSF_SF_EEENS5_IJSF_SB_EEEEEEENS4_39AutoVectorizingCopyWithAssumedAlignmentILi128EEENS4_14SM90_TMA_STOREES1X_S1Z_S1Z_EEEvvEEEEvNT_6ParamsE --------------------------
	.section	.nv.shared._ZN7cutlass13device_kernelINS_4gemm6kernel13GemmUniversalIN4cute5tupleIJiiiiEEENS1_10collective13CollectiveMmaINS1_35MainloopSm100TmaUmmaWarpSpecializedILi6ELi2ELi4ENS5_IJNS4_1CILi1EEESB_SB_EEEEENS5_IJNSA_ILi128EEENSA_ILi8EEESE_EEENS_10bfloat16_tENS5_IJlSB_lEEESH_SI_NS4_8TiledMMAINS4_8MMA_AtomIJNS4_20SM100_MMA_F16BF16_SSISH_SH_fLi128ELi8ELNS4_4UMMA5MajorE0ELSN_0ELNSM_7ScaleInE0ELSO_0EEEEEENS4_6LayoutISC_NS5_IJNSA_ILi0EEESS_SS_EEEEENS5_IJNS4_10UnderscoreESV_SV_EEEEENS4_13SM90_TMA_LOADENS4_14ComposedLayoutINS4_7SwizzleILi3ELi4ELi3EEENS4_18smem_ptr_flag_bitsILi16EEENSR_INS5_IJSF_NSA_ILi64EEEEEENS5_IJS14_SB_EEEEEEEvNS4_8identityESY_S18_vS19_EENS_8epilogue10collective18CollectiveEpilogueINS1B_23Sm100TmaWarpSpecializedILi2ELi1ELi8ELb1ELb0EEEJSG_NS5_IJNSR_ISE_SB_EENSR_ISF_SB_EEEEESH_SI_SH_SI_NS1B_6fusion15FusionCallbacksIS1F_NS1J_17LinearCombinationISH_fSH_fLNS_15FloatRoundStyleE2EEESG_S1I_JEEENS4_5SM1004TMEM4LOAD25SM100_TMEM_LOAD_32dp32b8xESY_NSZ_INS10_ILi0ELi4ELi3EEES13_NSR_INS5_IJSF_SF_EEENS5_IJSF_SB_EEEEEEENS4_39AutoVectorizingCopyWithAssumedAlignmentILi128EEENS4_14SM90_TMA_STOREES1X_S1Z_S1Z_EEEvvEEEEvNT_6ParamsE,"aw",@nobits
	.sectionflags	@""
	.align	16
	.zero		1024


//--------------------- .nv.shared.reserved.0     --------------------------
	.section	.nv.shared.reserved.0,"aw",@nobits
	.weak		__nv_reservedSMEM_offset_0_alias
	.size		__nv_reservedSMEM_offset_0_alias, 0, 64
	.other		__nv_reservedSMEM_offset_0_alias,@"STO_CUDA_RESERVED_SHARED STV_DEFAULT"
__nv_reservedSMEM_offset_0_alias:
	.zero		0
.nv.shared.reserved.0:
	.zero		64
	.weak		__nv_reservedSMEM_tcgen05_partition
	.type		__nv_reservedSMEM_tcgen05_partition,@object
	.size		__nv_reservedSMEM_tcgen05_partition,(.L_0 - __nv_reservedSMEM_tcgen05_partition)
__nv_reservedSMEM_tcgen05_partition:
	.zero		32
.L_0:


//--------------------- .nv.global                --------------------------
	.section	.nv.global,"aw",@nobits
.nv.global:
	.type		_ZN40_INTERNAL_cf070f72_4_k_cu_cf7cfee8_106204cute1_E,@object
	.size		_ZN40_INTERNAL_cf070f72_4_k_cu_cf7cfee8_106204cute1_E,(_ZN40_INTERNAL_cf070f72_4_k_cu_cf7cfee8_106204cuda3std3__45__cpo6cbeginE - _ZN40_INTERNAL_cf070f72_4_k_cu_cf7cfee8_106204cute1_E)
_ZN40_INTERNAL_cf070f72_4_k_cu_cf7cfee8_106204cute1_E:
	.zero		1
	.type		_ZN40_INTERNAL_cf070f72_4_k_cu_cf7cfee8_106204cuda3std3__45__cpo6cbeginE,@object
	.size		_ZN40_INTERNAL_cf070f72_4_k_cu_cf7cfee8_106204cuda3std3__45__cpo6cbeginE,(_ZN40_INTERNAL_cf070f72_4_k_cu_cf7cfee8_106204cuda3std3__48in_placeE - _ZN40_INTERNAL_cf070f72_4_k_cu_cf7cfee8_106204cuda3std3__45__cpo6cbeginE)
_ZN40_INTERNAL_cf070f72_4_k_cu_cf7cfee8_106204cuda3std3__45__cpo6cbeginE:
	.zero		1
	.type		_ZN40_INTERNAL_cf070f72_4_k_cu_cf7cfee8_106204cuda3std3__48in_placeE,@object
	.size		_ZN40_INTERNAL_cf070f72_4_k_cu_cf7cfee8_106204cuda3std3__48in_placeE,(_ZN40_INTERNAL_cf070f72_4_k_cu_cf7cfee8_106204cuda3std6ranges3__45__cpo9iter_moveE - _ZN40_INTERNAL_cf070f72_4_k_cu_cf7cfee8_106204cuda3std3__48in_placeE)
_ZN40_INTERNAL_cf070f72_4_k_cu_cf7cfee8_106204cuda3std3__48in_placeE:
	.zero		1
	.type		_ZN40_INTERNAL_cf070f72_4_k_cu_cf7cfee8_106204cuda3std6ranges3__45__cpo9iter_moveE,@object
	.size		_ZN40_INTERNAL_cf070f72_4_k_cu_cf7cfee8_106204cuda3std6ranges3__45__cpo9iter_moveE,(_ZN40_INTERNAL_cf070f72_4_k_cu_cf7cfee8_106204cuda3std3__45__cpo5beginE - _ZN40_INTERNAL_cf070f72_4_k_cu_cf7cfee8_106204cuda3std6ranges3__45__cpo9iter_moveE)
_ZN40_INTERNAL_cf070f72_4_k_cu_cf7cfee8_106204cuda3std6ranges3__45__cpo9iter_moveE:
	.zero		1
	.type		_ZN40_INTERNAL_cf070f72_4_k_cu_cf7cfee8_106204cuda3std3__45__cpo5beginE,@object
	.size		_ZN40_INTERNAL_cf070f72_4_k_cu_cf7cfee8_106204cuda3std3__45__cpo5beginE,(_ZN40_INTERNAL_cf070f72_4_k_cu_cf7cfee8_106204cuda3std3__442_GLOBAL__N__cf070f72_4_k_cu_cf7cfee8_106206ignoreE - _ZN40_INTERNAL_cf070f72_4_k_cu_cf7cfee8_106204cuda3std3__45__cpo5beginE)
_ZN40_INTERNAL_cf070f72_4_k_cu_cf7cfee8_106204cuda3std3__45__cpo5beginE:
	.zero		1
	.type		_ZN40_INTERNAL_cf070f72_4_k_cu_cf7cfee8_106204cuda3std3__442_GLOBAL__N__cf070f72_4_k_cu_cf7cfee8_106206ignoreE,@object
	.size		_ZN40_INTERNAL_cf070f72_4_k_cu_cf7cfee8_106204cuda3std3__442_GLOBAL__N__cf070f72_4_k_cu_cf7cfee8_106206ignoreE,(_ZN40_INTERNAL_cf070f72_4_k_cu_cf7cfee8_106204cute7productE - _ZN40_INTERNAL_cf070f72_4_k_cu_cf7cfee8_106204cuda3std3__442_GLOBAL__N__cf070f72_4_k_cu_cf7cfee8_106206ignoreE)
_ZN40_INTERNAL_cf070f72_4_k_cu_cf7cfee8_106204cuda3std3__442_GLOBAL__N__cf070f72_4_k_cu_cf7cfee8_106206ignoreE:
	.zero		1
	.type		_ZN40_INTERNAL_cf070f72_4_k_cu_cf7cfee8_106204cute7productE,@object
	.size		_ZN40_INTERNAL_cf070f72_4_k_cu_cf7cfee8_106204cute7productE,(_ZN40_INTERNAL_cf070f72_4_k_cu_cf7cfee8_106204cuda3std3__45__cpo3endE - _ZN40_INTERNAL_cf070f72_4_k_cu_cf7cfee8_106204cute7productE)
_ZN40_INTERNAL_cf070f72_4_k_cu_cf7cfee8_106204cute7productE:
	.zero		1
	.type		_ZN40_INTERNAL_cf070f72_4_k_cu_cf7cfee8_106204cuda3std3__45__cpo3endE,@object
	.size		_ZN40_INTERNAL_cf070f72_4_k_cu_cf7cfee8_106204cuda3std3__45__cpo3endE,(_ZN40_INTERNAL_cf070f72_4_k_cu_cf7cfee8_106204cuda3std3__419piecewise_constructE - _ZN40_INTERNAL_cf070f72_4_k_cu_cf7cfee8_106204cuda3std3__45__cpo3endE)
_ZN40_INTERNAL_cf070f72_4_k_cu_cf7cfee8_106204cuda3std3__45__cpo3endE:
	.zero		1
	.type		_ZN40_INTERNAL_cf070f72_4_k_cu_cf7cfee8_106204cuda3std3__419piecewise_constructE,@object
	.size		_ZN40_INTERNAL_cf070f72_4_k_cu_cf7cfee8_106204cuda3std3__419piecewise_constructE,(_ZN40_INTERNAL_cf070f72_4_k_cu_cf7cfee8_106204cuda3std3__45__cpo4cendE - _ZN40_INTERNAL_cf070f72_4_k_cu_cf7cfee8_106204cuda3std3__419piecewise_constructE)
_ZN40_INTERNAL_cf070f72_4_k_cu_cf7cfee8_106204cuda3std3__419piecewise_constructE:
	.zero		1
	.type		_ZN40_INTERNAL_cf070f72_4_k_cu_cf7cfee8_106204cuda3std3__45__cpo4cendE,@object
	.size		_ZN40_INTERNAL_cf070f72_4_k_cu_cf7cfee8_106204cuda3std3__45__cpo4cendE,(_ZN40_INTERNAL_cf070f72_4_k_cu_cf7cfee8_106204cuda3std6ranges3__45__cpo4swapE - _ZN40_INTERNAL_cf070f72_4_k_cu_cf7cfee8_106204cuda3std3__45__cpo4cendE)
_ZN40_INTERNAL_cf070f72_4_k_cu_cf7cfee8_106204cuda3std3__45__cpo4cendE:
	.zero		1
	.type		_ZN40_INTERNAL_cf070f72_4_k_cu_cf7cfee8_106204cuda3std6ranges3__45__cpo4swapE,@object
	.size		_ZN40_INTERNAL_cf070f72_4_k_cu_cf7cfee8_106204cuda3std6ranges3__45__cpo4swapE,(.L_9 - _ZN40_INTERNAL_cf070f72_4_k_cu_cf7cfee8_106204cuda3std6ranges3__45__cpo4swapE)
_ZN40_INTERNAL_cf070f72_4_k_cu_cf7cfee8_106204cuda3std6ranges3__45__cpo4swapE:
	.zero		1
.L_9:


//--------------------- .nv.constant0._ZN7cutlass13device_kernelINS_4gemm6kernel13GemmUniversalIN4cute5tupleIJiiiiEEENS1_10collective13CollectiveMmaINS1_35MainloopSm100TmaUmmaWarpSpecializedILi6ELi2ELi4ENS5_IJNS4_1CILi1EEESB_SB_EEEEENS5_IJNSA_ILi128EEENSA_ILi8EEESE_EEENS_10bfloat16_tENS5_IJlSB_lEEESH_SI_NS4_8TiledMMAINS4_8MMA_AtomIJNS4_20SM100_MMA_F16BF16_SSISH_SH_fLi128ELi8ELNS4_4UMMA5MajorE0ELSN_0ELNSM_7ScaleInE0ELSO_0EEEEEENS4_6LayoutISC_NS5_IJNSA_ILi0EEESS_SS_EEEEENS5_IJNS4_10UnderscoreESV_SV_EEEEENS4_13SM90_TMA_LOADENS4_14ComposedLayoutINS4_7SwizzleILi3ELi4ELi3EEENS4_18smem_ptr_flag_bitsILi16EEENSR_INS5_IJSF_NSA_ILi64EEEEEENS5_IJS14_SB_EEEEEEEvNS4_8identityESY_S18_vS19_EENS_8epilogue10collective18CollectiveEpilogueINS1B_23Sm100TmaWarpSpecializedILi2ELi1ELi8ELb1ELb0EEEJSG_NS5_IJNSR_ISE_SB_EENSR_ISF_SB_EEEEESH_SI_SH_SI_NS1B_6fusion15FusionCallbacksIS1F_NS1J_17LinearCombinationISH_fSH_fLNS_15FloatRoundStyleE2EEESG_S1I_JEEENS4_5SM1004TMEM4LOAD25SM100_TMEM_LOAD_32dp32b8xESY_NSZ_INS10_ILi0ELi4ELi3EEES13_NSR_INS5_IJSF_SF_EEENS5_IJSF_SB_EEEEEEENS4_39AutoVectorizingCopyWithAssumedAlignmentILi128EEENS4_14SM90_TMA_STOREES1X_S1Z_S1Z_EEEvvEEEEvNT_6ParamsE --------------------------
	.section	.nv.constant0._ZN7cutlass13device_kernelINS_4gemm6kernel13GemmUniversalIN4cute5tupleIJiiiiEEENS1_10collective13CollectiveMmaINS1_35MainloopSm100TmaUmmaWarpSpecializedILi6ELi2ELi4ENS5_IJNS4_1CILi1EEESB_SB_EEEEENS5_IJNSA_ILi128EEENSA_ILi8EEESE_EEENS_10bfloat16_tENS5_IJlSB_lEEESH_SI_NS4_8TiledMMAINS4_8MMA_AtomIJNS4_20SM100_MMA_F16BF16_SSISH_SH_fLi128ELi8ELNS4_4UMMA5MajorE0ELSN_0ELNSM_7ScaleInE0ELSO_0EEEEEENS4_6LayoutISC_NS5_IJNSA_ILi0EEESS_SS_EEEEENS5_IJNS4_10UnderscoreESV_SV_EEEEENS4_13SM90_TMA_LOADENS4_14ComposedLayoutINS4_7SwizzleILi3ELi4ELi3EEENS4_18smem_ptr_flag_bitsILi16EEENSR_INS5_IJSF_NSA_ILi64EEEEEENS5_IJS14_SB_EEEEEEEvNS4_8identityESY_S18_vS19_EENS_8epilogue10collective18CollectiveEpilogueINS1B_23Sm100TmaWarpSpecializedILi2ELi1ELi8ELb1ELb0EEEJSG_NS5_IJNSR_ISE_SB_EENSR_ISF_SB_EEEEESH_SI_SH_SI_NS1B_6fusion15FusionCallbacksIS1F_NS1J_17LinearCombinationISH_fSH_fLNS_15FloatRoundStyleE2EEESG_S1I_JEEENS4_5SM1004TMEM4LOAD25SM100_TMEM_LOAD_32dp32b8xESY_NSZ_INS10_ILi0ELi4ELi3EEES13_NSR_INS5_IJSF_SF_EEENS5_IJSF_SB_EEEEEEENS4_39AutoVectorizingCopyWithAssumedAlignmentILi128EEENS4_14SM90_TMA_STOREES1X_S1Z_S1Z_EEEvvEEEEvNT_6ParamsE,"a",@progbits
	.sectionflags	@""
	.align	4
.nv.constant0._ZN7cutlass13device_kernelINS_4gemm6kernel13GemmUniversalIN4cute5tupleIJiiiiEEENS1_10collective13CollectiveMmaINS1_35MainloopSm100TmaUmmaWarpSpecializedILi6ELi2ELi4ENS5_IJNS4_1CILi1EEESB_SB_EEEEENS5_IJNSA_ILi128EEENSA_ILi8EEESE_EEENS_10bfloat16_tENS5_IJlSB_lEEESH_SI_NS4_8TiledMMAINS4_8MMA_AtomIJNS4_20SM100_MMA_F16BF16_SSISH_SH_fLi128ELi8ELNS4_4UMMA5MajorE0ELSN_0ELNSM_7ScaleInE0ELSO_0EEEEEENS4_6LayoutISC_NS5_IJNSA_ILi0EEESS_SS_EEEEENS5_IJNS4_10UnderscoreESV_SV_EEEEENS4_13SM90_TMA_LOADENS4_14ComposedLayoutINS4_7SwizzleILi3ELi4ELi3EEENS4_18smem_ptr_flag_bitsILi16EEENSR_INS5_IJSF_NSA_ILi64EEEEEENS5_IJS14_SB_EEEEEEEvNS4_8identityESY_S18_vS19_EENS_8epilogue10collective18CollectiveEpilogueINS1B_23Sm100TmaWarpSpecializedILi2ELi1ELi8ELb1ELb0EEEJSG_NS5_IJNSR_ISE_SB_EENSR_ISF_SB_EEEEESH_SI_SH_SI_NS1B_6fusion15FusionCallbacksIS1F_NS1J_17LinearCombinationISH_fSH_fLNS_15FloatRoundStyleE2EEESG_S1I_JEEENS4_5SM1004TMEM4LOAD25SM100_TMEM_LOAD_32dp32b8xESY_NSZ_INS10_ILi0ELi4ELi3EEES13_NSR_INS5_IJSF_SF_EEENS5_IJSF_SB_EEEEEEENS4_39AutoVectorizingCopyWithAssumedAlignmentILi128EEENS4_14SM90_TMA_STOREES1X_S1Z_S1Z_EEEvvEEEEvNT_6ParamsE:
	.zero		2944


//--------------------- SYMBOLS --------------------------

	.type		.nv.reservedSmem.offset0,@object
	.size		.nv.reservedSmem.offset0,0x4
	.type		.nv.reservedSmem.cap,@object
	.size		.nv.reservedSmem.cap,0x4
	.type		__assertfail,@function
